//
// Generated by NVIDIA NVVM Compiler
//
// Compiler Build ID: CL-36424714
// Cuda compilation tools, release 13.0, V13.0.88
// Based on NVVM 20.0.0
//

.version 9.0
.target sm_100
.address_size 64

.extern .func __assertfail
(
	.param .b64 __assertfail_param_0,
	.param .b64 __assertfail_param_1,
	.param .b32 __assertfail_param_2,
	.param .b64 __assertfail_param_3,
	.param .b64 __assertfail_param_4
)
;
.func  (.param .b64 func_retval0) __internal_accurate_pow
(
	.param .b64 __internal_accurate_pow_param_0
)
;
.global .align 1 .b8 __unnamed_1[49] = {118, 111, 105, 100, 32, 103, 101, 116, 68, 105, 115, 116, 97, 110, 99, 101, 95, 103, 112, 117, 40, 102, 108, 111, 97, 116, 32, 42, 44, 32, 102, 108, 111, 97, 116, 32, 42, 44, 32, 105, 110, 116, 44, 32, 105, 110, 116, 41};
.global .align 1 .b8 $str[53] = {98, 108, 111, 99, 107, 68, 105, 109, 46, 120, 32, 61, 61, 32, 84, 73, 76, 69, 95, 87, 73, 68, 84, 72, 32, 38, 38, 32, 98, 108, 111, 99, 107, 68, 105, 109, 46, 121, 32, 61, 61, 32, 84, 73, 76, 69, 95, 87, 73, 68, 84, 72};
.global .align 1 .b8 $str$1[27] = {47, 116, 109, 112, 47, 115, 97, 115, 115, 95, 99, 117, 95, 98, 55, 95, 108, 116, 50, 95, 113, 47, 107, 46, 99, 117};

.entry _Z15getDistance_gpuPfS_ii(
	.param .u64 .ptr .align 1 _Z15getDistance_gpuPfS_ii_param_0,
	.param .u64 .ptr .align 1 _Z15getDistance_gpuPfS_ii_param_1,
	.param .u32 _Z15getDistance_gpuPfS_ii_param_2,
	.param .u32 _Z15getDistance_gpuPfS_ii_param_3
)
{
	.reg .pred 	%p<65>;
	.reg .b32 	%r<100>;
	.reg .b32 	%f<36>;
	.reg .b64 	%rd<33>;
	.reg .b64 	%fd<92>;

	ld.param.u64 	%rd11, [_Z15getDistance_gpuPfS_ii_param_0];
	ld.param.u64 	%rd10, [_Z15getDistance_gpuPfS_ii_param_1];
	ld.param.u32 	%r28, [_Z15getDistance_gpuPfS_ii_param_2];
	cvta.to.global.u64 	%rd1, %rd11;
	cvta.to.global.u64 	%rd2, %rd10;
	mov.u32 	%r30, %ntid.x;
	setp.eq.s32 	%p2, %r30, 16;
	mov.u32 	%r31, %ntid.y;
	setp.eq.s32 	%p3, %r31, 16;
	and.pred  	%p4, %p2, %p3;
	@%p4 bra 	$L__BB0_2;
	mov.u64 	%rd12, $str;
	cvta.global.u64 	%rd13, %rd12;
	mov.u64 	%rd14, $str$1;
	cvta.global.u64 	%rd15, %rd14;
	mov.u64 	%rd16, __unnamed_1;
	cvta.global.u64 	%rd17, %rd16;
	{ // callseq 0, 0
	.param .b64 param0;
	st.param.b64 	[param0], %rd13;
	.param .b64 param1;
	st.param.b64 	[param1], %rd15;
	.param .b32 param2;
	st.param.b32 	[param2], 47;
	.param .b64 param3;
	st.param.b64 	[param3], %rd17;
	.param .b64 param4;
	st.param.b64 	[param4], 1;
	call.uni 
	__assertfail, 
	(
	param0, 
	param1, 
	param2, 
	param3, 
	param4
	);
	} // callseq 0
$L__BB0_2:
	mov.u32 	%r32, %ctaid.y;
	shl.b32 	%r33, %r32, 4;
	mov.u32 	%r34, %tid.y;
	add.s32 	%r1, %r33, %r34;
	mov.u32 	%r35, %ctaid.x;
	shl.b32 	%r36, %r35, 4;
	mov.u32 	%r37, %tid.x;
	add.s32 	%r2, %r36, %r37;
	max.s32 	%r38, %r1, %r2;
	setp.ge.s32 	%p5, %r38, %r28;
	@%p5 bra 	$L__BB0_37;
	setp.eq.s32 	%p6, %r1, %r2;
	@%p6 bra 	$L__BB0_38;
	ld.param.u32 	%r91, [_Z15getDistance_gpuPfS_ii_param_3];
	setp.lt.s32 	%p7, %r91, 1;
	mov.f32 	%f35, 0f00000000;
	@%p7 bra 	$L__BB0_36;
	ld.param.u32 	%r92, [_Z15getDistance_gpuPfS_ii_param_3];
	mul.lo.s32 	%r3, %r92, %r1;
	mul.lo.s32 	%r4, %r92, %r2;
	mov.f64 	%fd31, 0d4000000000000000;
	{
	.reg .b32 %temp; 
	mov.b64 	{%temp, %r5}, %fd31;
	}
	and.b32  	%r6, %r5, 2146435072;
	setp.eq.s32 	%p8, %r6, 1062207488;
	setp.lt.s32 	%p9, %r5, 0;
	selp.b32 	%r7, 0, 2146435072, %p9;
	and.b32  	%r40, %r5, 2147483647;
	setp.ne.s32 	%p10, %r40, 1071644672;
	and.pred  	%p1, %p8, %p10;
	or.b32  	%r8, %r7, -2147483648;
	and.b32  	%r9, %r92, 3;
	setp.lt.u32 	%p11, %r92, 4;
	mov.f32 	%f35, 0f00000000;
	mov.b32 	%r97, 0;
	@%p11 bra 	$L__BB0_28;
	ld.param.u32 	%r93, [_Z15getDistance_gpuPfS_ii_param_3];
	and.b32  	%r41, %r93, 2147483644;
	neg.s32 	%r96, %r41;
	mul.wide.u32 	%rd18, %r3, 4;
	add.s64 	%rd19, %rd18, %rd1;
	add.s64 	%rd31, %rd19, 8;
	mov.f32 	%f35, 0f00000000;
	mov.u32 	%r95, %r4;
$L__BB0_7:
	setp.lt.s32 	%p12, %r5, 0;
	setp.eq.s32 	%p13, %r6, 1062207488;
	mul.wide.s32 	%rd20, %r95, 4;
	add.s64 	%rd21, %rd1, %rd20;
	add.s64 	%rd5, %rd21, 8;
	ld.global.f32 	%f20, [%rd31+-8];
	ld.global.f32 	%f21, [%rd21];
	sub.f32 	%f2, %f20, %f21;
	cvt.f64.f32 	%fd1, %f2;
	{
	.reg .b32 %temp; 
	mov.b64 	{%temp, %r13}, %fd1;
	}
	abs.f64 	%fd2, %fd1;
	{ // callseq 1, 0
	.param .b64 param0;
	st.param.f64 	[param0], %fd2;
	.param .b64 retval0;
	call.uni (retval0), 
	__internal_accurate_pow, 
	(
	param0
	);
	ld.param.f64 	%fd32, [retval0];
	} // callseq 1
	setp.lt.s32 	%p15, %r13, 0;
	neg.f64 	%fd34, %fd32;
	selp.f64 	%fd35, %fd34, %fd32, %p13;
	selp.f64 	%fd36, %fd35, %fd32, %p15;
	setp.eq.f32 	%p16, %f2, 0f00000000;
	selp.b32 	%r42, %r13, 0, %p13;
	or.b32  	%r43, %r42, 2146435072;
	selp.b32 	%r44, %r43, %r42, %p12;
	mov.b32 	%r45, 0;
	mov.b64 	%fd37, {%r45, %r44};
	selp.f64 	%fd87, %fd37, %fd36, %p16;
	add.f64 	%fd38, %fd1, 0d4000000000000000;
	{
	.reg .b32 %temp; 
	mov.b64 	{%temp, %r46}, %fd38;
	}
	and.b32  	%r47, %r46, 2146435072;
	setp.ne.s32 	%p17, %r47, 2146435072;
	@%p17 bra 	$L__BB0_12;
	setp.num.f32 	%p18, %f2, %f2;
	@%p18 bra 	$L__BB0_10;
	mov.f64 	%fd39, 0d4000000000000000;
	add.rn.f64 	%fd87, %fd1, %fd39;
	bra.uni 	$L__BB0_12;
$L__BB0_10:
	setp.neu.f64 	%p19, %fd2, 0d7FF0000000000000;
	@%p19 bra 	$L__BB0_12;
	setp.lt.s32 	%p20, %r13, 0;
	selp.b32 	%r48, %r8, %r7, %p1;
	selp.b32 	%r49, %r48, %r7, %p20;
	mov.b32 	%r50, 0;
	mov.b64 	%fd87, {%r50, %r49};
$L__BB0_12:
	setp.lt.s32 	%p21, %r5, 0;
	setp.eq.s32 	%p22, %r6, 1062207488;
	setp.eq.f32 	%p24, %f2, 0f3F800000;
	selp.f64 	%fd40, 0d3FF0000000000000, %fd87, %p24;
	cvt.f64.f32 	%fd41, %f35;
	add.f64 	%fd42, %fd40, %fd41;
	cvt.rn.f32.f64 	%f3, %fd42;
	ld.global.f32 	%f22, [%rd31+-4];
	ld.global.f32 	%f23, [%rd5+-4];
	sub.f32 	%f4, %f22, %f23;
	cvt.f64.f32 	%fd7, %f4;
	{
	.reg .b32 %temp; 
	mov.b64 	{%temp, %r14}, %fd7;
	}
	abs.f64 	%fd8, %fd7;
	{ // callseq 2, 0
	.param .b64 param0;
	st.param.f64 	[param0], %fd8;
	.param .b64 retval0;
	call.uni (retval0), 
	__internal_accurate_pow, 
	(
	param0
	);
	ld.param.f64 	%fd43, [retval0];
	} // callseq 2
	setp.lt.s32 	%p25, %r14, 0;
	neg.f64 	%fd45, %fd43;
	selp.f64 	%fd46, %fd45, %fd43, %p22;
	selp.f64 	%fd47, %fd46, %fd43, %p25;
	setp.eq.f32 	%p26, %f4, 0f00000000;
	selp.b32 	%r51, %r14, 0, %p22;
	or.b32  	%r52, %r51, 2146435072;
	selp.b32 	%r53, %r52, %r51, %p21;
	mov.b32 	%r54, 0;
	mov.b64 	%fd48, {%r54, %r53};
	selp.f64 	%fd88, %fd48, %fd47, %p26;
	add.f64 	%fd49, %fd7, 0d4000000000000000;
	{
	.reg .b32 %temp; 
	mov.b64 	{%temp, %r55}, %fd49;
	}
	and.b32  	%r56, %r55, 2146435072;
	setp.ne.s32 	%p27, %r56, 2146435072;
	@%p27 bra 	$L__BB0_17;
	setp.nan.f32 	%p28, %f4, %f4;
	@%p28 bra 	$L__BB0_16;
	setp.neu.f64 	%p29, %fd8, 0d7FF0000000000000;
	@%p29 bra 	$L__BB0_17;
	setp.lt.s32 	%p30, %r14, 0;
	selp.b32 	%r57, %r8, %r7, %p1;
	selp.b32 	%r58, %r57, %r7, %p30;
	mov.b32 	%r59, 0;
	mov.b64 	%fd88, {%r59, %r58};
	bra.uni 	$L__BB0_17;
$L__BB0_16:
	mov.f64 	%fd50, 0d4000000000000000;
	add.rn.f64 	%fd88, %fd7, %fd50;
$L__BB0_17:
	setp.lt.s32 	%p31, %r5, 0;
	setp.eq.s32 	%p32, %r6, 1062207488;
	setp.eq.f32 	%p34, %f4, 0f3F800000;
	selp.f64 	%fd51, 0d3FF0000000000000, %fd88, %p34;
	cvt.f64.f32 	%fd52, %f3;
	add.f64 	%fd53, %fd51, %fd52;
	cvt.rn.f32.f64 	%f5, %fd53;
	ld.global.f32 	%f24, [%rd31];
	ld.global.f32 	%f25, [%rd5];
	sub.f32 	%f6, %f24, %f25;
	cvt.f64.f32 	%fd13, %f6;
	{
	.reg .b32 %temp; 
	mov.b64 	{%temp, %r15}, %fd13;
	}
	abs.f64 	%fd14, %fd13;
	{ // callseq 3, 0
	.param .b64 param0;
	st.param.f64 	[param0], %fd14;
	.param .b64 retval0;
	call.uni (retval0), 
	__internal_accurate_pow, 
	(
	param0
	);
	ld.param.f64 	%fd54, [retval0];
	} // callseq 3
	setp.lt.s32 	%p35, %r15, 0;
	neg.f64 	%fd56, %fd54;
	selp.f64 	%fd57, %fd56, %fd54, %p32;
	selp.f64 	%fd58, %fd57, %fd54, %p35;
	setp.eq.f32 	%p36, %f6, 0f00000000;
	selp.b32 	%r60, %r15, 0, %p32;
	or.b32  	%r61, %r60, 2146435072;
	selp.b32 	%r62, %r61, %r60, %p31;
	mov.b32 	%r63, 0;
	mov.b64 	%fd59, {%r63, %r62};
	selp.f64 	%fd89, %fd59, %fd58, %p36;
	add.f64 	%fd60, %fd13, 0d4000000000000000;
	{
	.reg .b32 %temp; 
	mov.b64 	{%temp, %r64}, %fd60;
	}
	and.b32  	%r65, %r64, 2146435072;
	setp.ne.s32 	%p37, %r65, 2146435072;
	@%p37 bra 	$L__BB0_22;
	setp.nan.f32 	%p38, %f6, %f6;
	@%p38 bra 	$L__BB0_21;
	setp.neu.f64 	%p39, %fd14, 0d7FF0000000000000;
	@%p39 bra 	$L__BB0_22;
	setp.lt.s32 	%p40, %r15, 0;
	selp.b32 	%r66, %r8, %r7, %p1;
	selp.b32 	%r67, %r66, %r7, %p40;
	mov.b32 	%r68, 0;
	mov.b64 	%fd89, {%r68, %r67};
	bra.uni 	$L__BB0_22;
$L__BB0_21:
	mov.f64 	%fd61, 0d4000000000000000;
	add.rn.f64 	%fd89, %fd13, %fd61;
$L__BB0_22:
	setp.lt.s32 	%p41, %r5, 0;
	setp.eq.s32 	%p42, %r6, 1062207488;
	setp.eq.f32 	%p44, %f6, 0f3F800000;
	selp.f64 	%fd62, 0d3FF0000000000000, %fd89, %p44;
	cvt.f64.f32 	%fd63, %f5;
	add.f64 	%fd64, %fd62, %fd63;
	cvt.rn.f32.f64 	%f7, %fd64;
	ld.global.f32 	%f26, [%rd31+4];
	ld.global.f32 	%f27, [%rd5+4];
	sub.f32 	%f8, %f26, %f27;
	cvt.f64.f32 	%fd19, %f8;
	{
	.reg .b32 %temp; 
	mov.b64 	{%temp, %r16}, %fd19;
	}
	abs.f64 	%fd20, %fd19;
	{ // callseq 4, 0
	.param .b64 param0;
	st.param.f64 	[param0], %fd20;
	.param .b64 retval0;
	call.uni (retval0), 
	__internal_accurate_pow, 
	(
	param0
	);
	ld.param.f64 	%fd65, [retval0];
	} // callseq 4
	setp.lt.s32 	%p45, %r16, 0;
	neg.f64 	%fd67, %fd65;
	selp.f64 	%fd68, %fd67, %fd65, %p42;
	selp.f64 	%fd69, %fd68, %fd65, %p45;
	setp.eq.f32 	%p46, %f8, 0f00000000;
	selp.b32 	%r69, %r16, 0, %p42;
	or.b32  	%r70, %r69, 2146435072;
	selp.b32 	%r71, %r70, %r69, %p41;
	mov.b32 	%r72, 0;
	mov.b64 	%fd70, {%r72, %r71};
	selp.f64 	%fd90, %fd70, %fd69, %p46;
	add.f64 	%fd71, %fd19, 0d4000000000000000;
	{
	.reg .b32 %temp; 
	mov.b64 	{%temp, %r73}, %fd71;
	}
	and.b32  	%r74, %r73, 2146435072;
	setp.ne.s32 	%p47, %r74, 2146435072;
	@%p47 bra 	$L__BB0_27;
	setp.nan.f32 	%p48, %f8, %f8;
	@%p48 bra 	$L__BB0_26;
	setp.neu.f64 	%p49, %fd20, 0d7FF0000000000000;
	@%p49 bra 	$L__BB0_27;
	setp.lt.s32 	%p50, %r16, 0;
	selp.b32 	%r75, %r8, %r7, %p1;
	selp.b32 	%r76, %r75, %r7, %p50;
	mov.b32 	%r77, 0;
	mov.b64 	%fd90, {%r77, %r76};
	bra.uni 	$L__BB0_27;
$L__BB0_26:
	mov.f64 	%fd72, 0d4000000000000000;
	add.rn.f64 	%fd90, %fd19, %fd72;
$L__BB0_27:
	ld.param.u32 	%r94, [_Z15getDistance_gpuPfS_ii_param_3];
	and.b32  	%r97, %r94, 2147483644;
	setp.eq.f32 	%p51, %f8, 0f3F800000;
	selp.f64 	%fd73, 0d3FF0000000000000, %fd90, %p51;
	cvt.f64.f32 	%fd74, %f7;
	add.f64 	%fd75, %fd73, %fd74;
	cvt.rn.f32.f64 	%f35, %fd75;
	add.s32 	%r96, %r96, 4;
	add.s64 	%rd31, %rd31, 16;
	add.s32 	%r95, %r95, 4;
	setp.ne.s32 	%p52, %r96, 0;
	@%p52 bra 	$L__BB0_7;
$L__BB0_28:
	setp.eq.s32 	%p53, %r9, 0;
	@%p53 bra 	$L__BB0_36;
	add.s32 	%r99, %r97, %r4;
	add.s32 	%r78, %r97, %r3;
	mul.wide.u32 	%rd22, %r78, 4;
	add.s64 	%rd32, %rd1, %rd22;
	neg.s32 	%r98, %r9;
$L__BB0_30:
	.pragma "nounroll";
	setp.lt.s32 	%p54, %r5, 0;
	setp.eq.s32 	%p55, %r6, 1062207488;
	mul.wide.s32 	%rd23, %r99, 4;
	add.s64 	%rd24, %rd1, %rd23;
	ld.global.f32 	%f28, [%rd32];
	ld.global.f32 	%f29, [%rd24];
	sub.f32 	%f13, %f28, %f29;
	cvt.f64.f32 	%fd25, %f13;
	{
	.reg .b32 %temp; 
	mov.b64 	{%temp, %r25}, %fd25;
	}
	abs.f64 	%fd26, %fd25;
	{ // callseq 5, 0
	.param .b64 param0;
	st.param.f64 	[param0], %fd26;
	.param .b64 retval0;
	call.uni (retval0), 
	__internal_accurate_pow, 
	(
	param0
	);
	ld.param.f64 	%fd76, [retval0];
	} // callseq 5
	setp.lt.s32 	%p57, %r25, 0;
	neg.f64 	%fd78, %fd76;
	selp.f64 	%fd79, %fd78, %fd76, %p55;
	selp.f64 	%fd80, %fd79, %fd76, %p57;
	setp.eq.f32 	%p58, %f13, 0f00000000;
	selp.b32 	%r79, %r25, 0, %p55;
	or.b32  	%r80, %r79, 2146435072;
	selp.b32 	%r81, %r80, %r79, %p54;
	mov.b32 	%r82, 0;
	mov.b64 	%fd81, {%r82, %r81};
	selp.f64 	%fd91, %fd81, %fd80, %p58;
	add.f64 	%fd82, %fd25, 0d4000000000000000;
	{
	.reg .b32 %temp; 
	mov.b64 	{%temp, %r83}, %fd82;
	}
	and.b32  	%r84, %r83, 2146435072;
	setp.ne.s32 	%p59, %r84, 2146435072;
	@%p59 bra 	$L__BB0_35;
	setp.nan.f32 	%p60, %f13, %f13;
	@%p60 bra 	$L__BB0_34;
	setp.neu.f64 	%p61, %fd26, 0d7FF0000000000000;
	@%p61 bra 	$L__BB0_35;
	setp.lt.s32 	%p62, %r25, 0;
	selp.b32 	%r85, %r8, %r7, %p1;
	selp.b32 	%r86, %r85, %r7, %p62;
	mov.b32 	%r87, 0;
	mov.b64 	%fd91, {%r87, %r86};
	bra.uni 	$L__BB0_35;
$L__BB0_34:
	mov.f64 	%fd83, 0d4000000000000000;
	add.rn.f64 	%fd91, %fd25, %fd83;
$L__BB0_35:
	setp.eq.f32 	%p63, %f13, 0f3F800000;
	selp.f64 	%fd84, 0d3FF0000000000000, %fd91, %p63;
	cvt.f64.f32 	%fd85, %f35;
	add.f64 	%fd86, %fd84, %fd85;
	cvt.rn.f32.f64 	%f35, %fd86;
	add.s32 	%r99, %r99, 1;
	add.s64 	%rd32, %rd32, 4;
	add.s32 	%r98, %r98, 1;
	setp.ne.s32 	%p64, %r98, 0;
	@%p64 bra 	$L__BB0_30;
$L__BB0_36:
	ld.param.u64 	%rd30, [_Z15getDistance_gpuPfS_ii_param_1];
	sqrt.rn.f32 	%f30, %f35;
	mad.lo.s32 	%r88, %r28, %r1, %r2;
	cvta.to.global.u64 	%rd25, %rd30;
	mul.wide.s32 	%rd26, %r88, 4;
	add.s64 	%rd27, %rd25, %rd26;
	st.global.f32 	[%rd27], %f30;
$L__BB0_37:
	ret;
$L__BB0_38:
	mad.lo.s32 	%r89, %r28, %r1, %r1;
	mul.wide.u32 	%rd28, %r89, 4;
	add.s64 	%rd29, %rd2, %rd28;
	mov.b32 	%r90, 1120403456;
	st.global.u32 	[%rd29], %r90;
	bra.uni 	$L__BB0_37;

}
.func  (.param .b64 func_retval0) __internal_accurate_pow(
	.param .b64 __internal_accurate_pow_param_0
)
{
	.reg .pred 	%p<8>;
	.reg .b32 	%r<49>;
	.reg .b32 	%f<3>;
	.reg .b64 	%fd<109>;

	ld.param.f64 	%fd10, [__internal_accurate_pow_param_0];
	{
	.reg .b32 %temp; 
	mov.b64 	{%temp, %r46}, %fd10;
	}
	{
	.reg .b32 %temp; 
	mov.b64 	{%r45, %temp}, %fd10;
	}
	shr.u32 	%r47, %r46, 20;
	setp.gt.u32 	%p1, %r46, 1048575;
	@%p1 bra 	$L__BB1_2;
	mul.f64 	%fd11, %fd10, 0d4350000000000000;
	{
	.reg .b32 %temp; 
	mov.b64 	{%temp, %r46}, %fd11;
	}
	{
	.reg .b32 %temp; 
	mov.b64 	{%r45, %temp}, %fd11;
	}
	shr.u32 	%r16, %r46, 20;
	add.s32 	%r47, %r16, -54;
$L__BB1_2:
	add.s32 	%r48, %r47, -1023;
	and.b32  	%r17, %r46, -2146435073;
	or.b32  	%r18, %r17, 1072693248;
	mov.b64 	%fd107, {%r45, %r18};
	setp.lt.u32 	%p2, %r18, 1073127583;
	@%p2 bra 	$L__BB1_4;
	{
	.reg .b32 %temp; 
	mov.b64 	{%r19, %temp}, %fd107;
	}
	{
	.reg .b32 %temp; 
	mov.b64 	{%temp, %r20}, %fd107;
	}
	add.s32 	%r21, %r20, -1048576;
	mov.b64 	%fd107, {%r19, %r21};
	add.s32 	%r48, %r47, -1022;
$L__BB1_4:
	add.f64 	%fd12, %fd107, 0dBFF0000000000000;
	add.f64 	%fd13, %fd107, 0d3FF0000000000000;
	rcp.approx.ftz.f64 	%fd14, %fd13;
	neg.f64 	%fd15, %fd13;
	fma.rn.f64 	%fd16, %fd15, %fd14, 0d3FF0000000000000;
	fma.rn.f64 	%fd17, %fd16, %fd16, %fd16;
	fma.rn.f64 	%fd18, %fd17, %fd14, %fd14;
	mul.f64 	%fd19, %fd12, %fd18;
	fma.rn.f64 	%fd20, %fd12, %fd18, %fd19;
	mul.f64 	%fd21, %fd20, %fd20;
	fma.rn.f64 	%fd22, %fd21, 0d3EB0F5FF7D2CAFE2, 0d3ED0F5D241AD3B5A;
	fma.rn.f64 	%fd23, %fd22, %fd21, 0d3EF3B20A75488A3F;
	fma.rn.f64 	%fd24, %fd23, %fd21, 0d3F1745CDE4FAECD5;
	fma.rn.f64 	%fd25, %fd24, %fd21, 0d3F3C71C7258A578B;
	fma.rn.f64 	%fd26, %fd25, %fd21, 0d3F6249249242B910;
	fma.rn.f64 	%fd27, %fd26, %fd21, 0d3F89999999999DFB;
	sub.f64 	%fd28, %fd12, %fd20;
	add.f64 	%fd29, %fd28, %fd28;
	neg.f64 	%fd30, %fd20;
	fma.rn.f64 	%fd31, %fd30, %fd12, %fd29;
	mul.f64 	%fd32, %fd18, %fd31;
	fma.rn.f64 	%fd33, %fd21, %fd27, 0d3FB5555555555555;
	mov.f64 	%fd34, 0d3FB5555555555555;
	sub.f64 	%fd35, %fd34, %fd33;
	fma.rn.f64 	%fd36, %fd21, %fd27, %fd35;
	add.f64 	%fd37, %fd36, 0dBC46A4CB00B9E7B0;
	add.f64 	%fd38, %fd33, %fd37;
	sub.f64 	%fd39, %fd33, %fd38;
	add.f64 	%fd40, %fd37, %fd39;
	mul.rn.f64 	%fd41, %fd20, %fd20;
	neg.f64 	%fd42, %fd41;
	fma.rn.f64 	%fd43, %fd20, %fd20, %fd42;
	{
	.reg .b32 %temp; 
	mov.b64 	{%r22, %temp}, %fd32;
	}
	{
	.reg .b32 %temp; 
	mov.b64 	{%temp, %r23}, %fd32;
	}
	add.s32 	%r24, %r23, 1048576;
	mov.b64 	%fd44, {%r22, %r24};
	fma.rn.f64 	%fd45, %fd20, %fd44, %fd43;
	mul.rn.f64 	%fd46, %fd41, %fd20;
	neg.f64 	%fd47, %fd46;
	fma.rn.f64 	%fd48, %fd41, %fd20, %fd47;
	fma.rn.f64 	%fd49, %fd41, %fd32, %fd48;
	fma.rn.f64 	%fd50, %fd45, %fd20, %fd49;
	mul.rn.f64 	%fd51, %fd38, %fd46;
	neg.f64 	%fd52, %fd51;
	fma.rn.f64 	%fd53, %fd38, %fd46, %fd52;
	fma.rn.f64 	%fd54, %fd38, %fd50, %fd53;
	fma.rn.f64 	%fd55, %fd40, %fd46, %fd54;
	add.f64 	%fd56, %fd51, %fd55;
	sub.f64 	%fd57, %fd51, %fd56;
	add.f64 	%fd58, %fd55, %fd57;
	add.f64 	%fd59, %fd20, %fd56;
	sub.f64 	%fd60, %fd20, %fd59;
	add.f64 	%fd61, %fd56, %fd60;
	add.f64 	%fd62, %fd58, %fd61;
	add.f64 	%fd63, %fd32, %fd62;
	add.f64 	%fd64, %fd59, %fd63;
	sub.f64 	%fd65, %fd59, %fd64;
	add.f64 	%fd66, %fd63, %fd65;
	xor.b32  	%r25, %r48, -2147483648;
	mov.b32 	%r26, 1127219200;
	mov.b64 	%fd67, {%r25, %r26};
	mov.b32 	%r27, -2147483648;
	mov.b64 	%fd68, {%r27, %r26};
	sub.f64 	%fd69, %fd67, %fd68;
	fma.rn.f64 	%fd70, %fd69, 0d3FE62E42FEFA39EF, %fd64;
	fma.rn.f64 	%fd71, %fd69, 0dBFE62E42FEFA39EF, %fd70;
	sub.f64 	%fd72, %fd71, %fd64;
	sub.f64 	%fd73, %fd66, %fd72;
	fma.rn.f64 	%fd74, %fd69, 0d3C7ABC9E3B39803F, %fd73;
	add.f64 	%fd75, %fd70, %fd74;
	sub.f64 	%fd76, %fd70, %fd75;
	add.f64 	%fd77, %fd74, %fd76;
	mov.f64 	%fd78, 0d4000000000000000;
	{
	.reg .b32 %temp; 
	mov.b64 	{%temp, %r28}, %fd78;
	}
	{
	.reg .b32 %temp; 
	mov.b64 	{%r29, %temp}, %fd78;
	}
	shl.b32 	%r30, %r28, 1;
	setp.gt.u32 	%p3, %r30, -33554433;
	and.b32  	%r31, %r28, -15728641;
	selp.b32 	%r32, %r31, %r28, %p3;
	mov.b64 	%fd79, {%r29, %r32};
	mul.rn.f64 	%fd80, %fd75, %fd79;
	neg.f64 	%fd81, %fd80;
	fma.rn.f64 	%fd82, %fd75, %fd79, %fd81;
	fma.rn.f64 	%fd83, %fd77, %fd79, %fd82;
	add.f64 	%fd4, %fd80, %fd83;
	sub.f64 	%fd84, %fd80, %fd4;
	add.f64 	%fd5, %fd83, %fd84;
	fma.rn.f64 	%fd85, %fd4, 0d3FF71547652B82FE, 0d4338000000000000;
	{
	.reg .b32 %temp; 
	mov.b64 	{%r13, %temp}, %fd85;
	}
	mov.f64 	%fd86, 0dC338000000000000;
	add.rn.f64 	%fd87, %fd85, %fd86;
	fma.rn.f64 	%fd88, %fd87, 0dBFE62E42FEFA39EF, %fd4;
	fma.rn.f64 	%fd89, %fd87, 0dBC7ABC9E3B39803F, %fd88;
	fma.rn.f64 	%fd90, %fd89, 0d3E5ADE1569CE2BDF, 0d3E928AF3FCA213EA;
	fma.rn.f64 	%fd91, %fd90, %fd89, 0d3EC71DEE62401315;
	fma.rn.f64 	%fd92, %fd91, %fd89, 0d3EFA01997C89EB71;
	fma.rn.f64 	%fd93, %fd92, %fd89, 0d3F2A01A014761F65;
	fma.rn.f64 	%fd94, %fd93, %fd89, 0d3F56C16C1852B7AF;
	fma.rn.f64 	%fd95, %fd94, %fd89, 0d3F81111111122322;
	fma.rn.f64 	%fd96, %fd95, %fd89, 0d3FA55555555502A1;
	fma.rn.f64 	%fd97, %fd96, %fd89, 0d3FC5555555555511;
	fma.rn.f64 	%fd98, %fd97, %fd89, 0d3FE000000000000B;
	fma.rn.f64 	%fd99, %fd98, %fd89, 0d3FF0000000000000;
	fma.rn.f64 	%fd100, %fd99, %fd89, 0d3FF0000000000000;
	{
	.reg .b32 %temp; 
	mov.b64 	{%r14, %temp}, %fd100;
	}
	{
	.reg .b32 %temp; 
	mov.b64 	{%temp, %r15}, %fd100;
	}
	shl.b32 	%r33, %r13, 20;
	add.s32 	%r34, %r33, %r15;
	mov.b64 	%fd108, {%r14, %r34};
	{
	.reg .b32 %temp; 
	mov.b64 	{%temp, %r35}, %fd4;
	}
	mov.b32 	%f2, %r35;
	abs.f32 	%f1, %f2;
	setp.lt.f32 	%p4, %f1, 0f4086232B;
	@%p4 bra 	$L__BB1_7;
	setp.lt.f64 	%p5, %fd4, 0d0000000000000000;
	add.f64 	%fd101, %fd4, 0d7FF0000000000000;
	selp.f64 	%fd108, 0d0000000000000000, %fd101, %p5;
	setp.geu.f32 	%p6, %f1, 0f40874800;
	@%p6 bra 	$L__BB1_7;
	shr.u32 	%r36, %r13, 31;
	add.s32 	%r37, %r13, %r36;
	shr.s32 	%r38, %r37, 1;
	shl.b32 	%r39, %r38, 20;
	add.s32 	%r40, %r15, %r39;
	mov.b64 	%fd102, {%r14, %r40};
	sub.s32 	%r41, %r13, %r38;
	shl.b32 	%r42, %r41, 20;
	add.s32 	%r43, %r42, 1072693248;
	mov.b32 	%r44, 0;
	mov.b64 	%fd103, {%r44, %r43};
	mul.f64 	%fd108, %fd103, %fd102;
$L__BB1_7:
	abs.f64 	%fd104, %fd108;
	setp.eq.f64 	%p7, %fd104, 0d7FF0000000000000;
	fma.rn.f64 	%fd105, %fd108, %fd5, %fd108;
	selp.f64 	%fd106, %fd108, %fd105, %p7;
	st.param.f64 	[func_retval0], %fd106;
	ret;

}


// ===== COMPILED SASS (sm_100) =====

	.target	sm_100

	.elftype	@"ET_EXEC"


//--------------------- .note.nv.tkinfo           --------------------------
	.section	.note.nv.tkinfo,"",@"SHT_NOTE"
	.sectionflags	@"SHF_NOTE_NV_TKINFO"
	.tkinfo
        /*0018*/ 	.word	0x00000002
        /*0030*/ 	.string	""
        /*0030*/ 	.string	"ptxas"
        /*0030*/ 	.string	"Cuda compilation tools, release 13.0, V13.0.88"
        /*0030*/ 	.string	"Build cuda_13.0.r13.0/compiler.36424714_0"
        /*0030*/ 	.string	"-arch sm_100 -m 64 "



//--------------------- .note.nv.cuinfo           --------------------------
	.section	.note.nv.cuinfo,"",@"SHT_NOTE"
	.sectionflags	@"SHF_NOTE_NV_CUINFO"
        /*0018*/ 	.short	0x0002
        /*001a*/ 	.short	0x0064
        /*001c*/ 	.short	0x0082
	.zero		2


//--------------------- .nv.info                  --------------------------
	.section	.nv.info,"",@"SHT_CUDA_INFO"
	.align	4


	//----- nvinfo : EIATTR_REGCOUNT
	.align		4
        /*0000*/ 	.byte	0x04, 0x2f
        /*0002*/ 	.short	(.L_4 - .L_3)
	.align		4
.L_3:
        /*0004*/ 	.word	index@(_Z15getDistance_gpuPfS_ii)
        /*0008*/ 	.word	0x0000002a


	//----- nvinfo : EIATTR_FRAME_SIZE
	.align		4
.L_4:
        /*000c*/ 	.byte	0x04, 0x11
        /*000e*/ 	.short	(.L_6 - .L_5)
	.align		4
.L_5:
        /*0010*/ 	.word	index@($_Z15getDistance_gpuPfS_ii$__internal_accurate_pow)
        /*0014*/ 	.word	0x00000000


	//----- nvinfo : EIATTR_FRAME_SIZE
	.align		4
.L_6:
        /*0018*/ 	.byte	0x04, 0x11
        /*001a*/ 	.short	(.L_8 - .L_7)
	.align		4
.L_7:
        /*001c*/ 	.word	index@($__internal_0_$__cuda_sm20_sqrt_rn_f32_slowpath)
        /*0020*/ 	.word	0x00000000


	//----- nvinfo : EIATTR_FRAME_SIZE
	.align		4
.L_8:
        /*0024*/ 	.byte	0x04, 0x11
        /*0026*/ 	.short	(.L_10 - .L_9)
	.align		4
.L_9:
        /*0028*/ 	.word	index@(_Z15getDistance_gpuPfS_ii)
        /*002c*/ 	.word	0x00000000


	//----- nvinfo : EIATTR_MIN_STACK_SIZE
	.align		4
.L_10:
        /*0030*/ 	.byte	0x04, 0x12
        /*0032*/ 	.short	(.L_12 - .L_11)
	.align		4
.L_11:
        /*0034*/ 	.word	index@(_Z15getDistance_gpuPfS_ii)
        /*0038*/ 	.word	0x00000000
.L_12:


//--------------------- .nv.compat                --------------------------
	.section	.nv.compat,"",@"SHT_CUDA_COMPAT_INFO"
	.align	4
        /*0000*/ 	.byte	0x02, 0x09, 0x00, 0x00, 0x02, 0x02, 0x01, 0x00, 0x02, 0x05, 0x05, 0x00, 0x03, 0x07, 0x01, 0x01
        /*0010*/ 	.byte	0x02, 0x03, 0x00, 0x00, 0x02, 0x06, 0x01, 0x00, 0x04, 0x0b, 0x08, 0x00, 0x01, 0x00, 0x00, 0x00
        /*0020*/ 	.byte	0x00, 0x00, 0x00, 0x00


//--------------------- .nv.info._Z15getDistance_gpuPfS_ii --------------------------
	.section	.nv.info._Z15getDistance_gpuPfS_ii,"",@"SHT_CUDA_INFO"
	.sectionflags	@""
	.align	4


	//----- nvinfo : EIATTR_CUDA_API_VERSION
	.align		4
        /*0000*/ 	.byte	0x04, 0x37
        /*0002*/ 	.short	(.L_14 - .L_13)
.L_13:
        /*0004*/ 	.word	0x00000082


	//----- nvinfo : EIATTR_KPARAM_INFO
	.align		4
.L_14:
        /*0008*/ 	.byte	0x04, 0x17
        /*000a*/ 	.short	(.L_16 - .L_15)
.L_15:
        /*000c*/ 	.word	0x00000000
        /*0010*/ 	.short	0x0003
        /*0012*/ 	.short	0x0014
        /*0014*/ 	.byte	0x00, 0xf0, 0x11, 0x00


	//----- nvinfo : EIATTR_KPARAM_INFO
	.align		4
.L_16:
        /*0018*/ 	.byte	0x04, 0x17
        /*001a*/ 	.short	(.L_18 - .L_17)
.L_17:
        /*001c*/ 	.word	0x00000000
        /*0020*/ 	.short	0x0002
        /*0022*/ 	.short	0x0010
        /*0024*/ 	.byte	0x00, 0xf0, 0x11, 0x00


	//----- nvinfo : EIATTR_KPARAM_INFO
	.align		4
.L_18:
        /*0028*/ 	.byte	0x04, 0x17
        /*002a*/ 	.short	(.L_20 - .L_19)
.L_19:
        /*002c*/ 	.word	0x00000000
        /*0030*/ 	.short	0x0001
        /*0032*/ 	.short	0x0008
        /*0034*/ 	.byte	0x00, 0xf5, 0x21, 0x00


	//----- nvinfo : EIATTR_KPARAM_INFO
	.align		4
.L_20:
        /*0038*/ 	.byte	0x04, 0x17
        /*003a*/ 	.short	(.L_22 - .L_21)
.L_21:
        /*003c*/ 	.word	0x00000000
        /*0040*/ 	.short	0x0000
        /*0042*/ 	.short	0x0000
        /*0044*/ 	.byte	0x00, 0xf5, 0x21, 0x00


	//----- nvinfo : EIATTR_SPARSE_MMA_MASK
	.align		4
.L_22:
        /*0048*/ 	.byte	0x03, 0x50
        /*004a*/ 	.short	0x0000


	//----- nvinfo : EIATTR_MAXREG_COUNT
	.align		4
        /*004c*/ 	.byte	0x03, 0x1b
        /*004e*/ 	.short	0x00ff


	//----- nvinfo : EIATTR_EXTERNS
	.align		4
        /*0050*/ 	.byte	0x04, 0x0f
        /*0052*/ 	.short	(.L_24 - .L_23)


	//   ....[0]....
	.align		4
.L_23:
        /*0054*/ 	.word	index@(__assertfail)


	//----- nvinfo : EIATTR_MERCURY_ISA_VERSION
	.align		4
.L_24:
        /*0058*/ 	.byte	0x03, 0x5f
        /*005a*/ 	.short	0x0101


	//----- nvinfo : EIATTR_VRC_CTA_INIT_COUNT
	.align		4
        /*005c*/ 	.byte	0x02, 0x4a
	.zero		1
	.zero		1


	//----- nvinfo : EIATTR_SYSCALL_OFFSETS
	.align		4
        /*0060*/ 	.byte	0x04, 0x46
        /*0062*/ 	.short	(.L_26 - .L_25)


	//   ....[0]....
.L_25:
        /*0064*/ 	.word	0x00000150


	//----- nvinfo : EIATTR_EXIT_INSTR_OFFSETS
	.align		4
.L_26:
        /*0068*/ 	.byte	0x04, 0x1c
        /*006a*/ 	.short	(.L_28 - .L_27)


	//   ....[0]....
.L_27:
        /*006c*/ 	.word	0x000001f0


	//   ....[1]....
        /*0070*/ 	.word	0x00001270


	//   ....[2]....
        /*0074*/ 	.word	0x000012f0


	//----- nvinfo : EIATTR_CRS_STACK_SIZE
	.align		4
.L_28:
        /*0078*/ 	.byte	0x04, 0x1e
        /*007a*/ 	.short	(.L_30 - .L_29)
.L_29:
        /*007c*/ 	.word	0x00000000


	//----- nvinfo : EIATTR_CBANK_PARAM_SIZE
	.align		4
.L_30:
        /*0080*/ 	.byte	0x03, 0x19
        /*0082*/ 	.short	0x0018


	//----- nvinfo : EIATTR_PARAM_CBANK
	.align		4
        /*0084*/ 	.byte	0x04, 0x0a
        /*0086*/ 	.short	(.L_32 - .L_31)
	.align		4
.L_31:
        /*0088*/ 	.word	index@(.nv.constant0._Z15getDistance_gpuPfS_ii)
        /*008c*/ 	.short	0x0380
        /*008e*/ 	.short	0x0018


	//----- nvinfo : EIATTR_SW_WAR
	.align		4
.L_32:
        /*0090*/ 	.byte	0x04, 0x36
        /*0092*/ 	.short	(.L_34 - .L_33)
.L_33:
        /*0094*/ 	.word	0x00000008
.L_34:


//--------------------- .nv.callgraph             --------------------------
	.section	.nv.callgraph,"",@"SHT_CUDA_CALLGRAPH"
	.align	4
	.sectionentsize	8
	.align		4
        /*0000*/ 	.word	0x00000000
	.align		4
        /*0004*/ 	.word	0xffffffff
	.align		4
        /*0008*/ 	.word	index@(_Z15getDistance_gpuPfS_ii)
	.align		4
        /*000c*/ 	.word	index@(__assertfail)
	.align		4
        /*0010*/ 	.word	0x00000000
	.align		4
        /*0014*/ 	.word	0xfffffffe
	.align		4
        /*0018*/ 	.word	0x00000000
	.align		4
        /*001c*/ 	.word	0xfffffffd
	.align		4
        /*0020*/ 	.word	0x00000000
	.align		4
        /*0024*/ 	.word	0xfffffffc


//--------------------- .nv.constant4             --------------------------
	.section	.nv.constant4,"a",@progbits
	.align	8
	.align		8
.nv.constant4:
        /*0000*/ 	.dword	__assertfail
	.align		8
        /*0008*/ 	.dword	__unnamed_1
	.align		8
        /*0010*/ 	.dword	$str
	.align		8
        /*0018*/ 	.dword	$str$1


//--------------------- .text._Z15getDistance_gpuPfS_ii --------------------------
	.section	.text._Z15getDistance_gpuPfS_ii,"ax",@progbits
	.align	128
.text._Z15getDistance_gpuPfS_ii:
        .type           _Z15getDistance_gpuPfS_ii,@function
        .size           _Z15getDistance_gpuPfS_ii,(.L_x_33 - _Z15getDistance_gpuPfS_ii)
        .other          _Z15getDistance_gpuPfS_ii,@"STO_CUDA_ENTRY STV_DEFAULT"
_Z15getDistance_gpuPfS_ii:
[----:B------:R-:W0:Y:S08]  /*0000*/  LDC R1, c[0x0][0x37c] ;  /* 0x0000df00ff017b82 */ /* 0x000e300000000800 */
[----:B------:R-:W1:Y:S08]  /*0010*/  LDC R0, c[0x0][0x360] ;  /* 0x0000d800ff007b82 */ /* 0x000e700000000800 */
[----:B------:R-:W2:Y:S01]  /*0020*/  LDC R2, c[0x0][0x364] ;  /* 0x0000d900ff027b82 */ /* 0x000ea20000000800 */
[----:B-1----:R-:W-:-:S02]  /*0030*/  ISETP.EQ.AND P1, PT, R0, 0x10, PT ;  /* 0x000000100000780c */ /* 0x002fc40003f22270 */
[----:B--2---:R-:W-:-:S13]  /*0040*/  ISETP.NE.AND P0, PT, R2, 0x10, PT ;  /* 0x000000100200780c */ /* 0x004fda0003f05270 */
[----:B0-----:R-:W-:Y:S05]  /*0050*/  @!P0 BRA P1, `(.L_x_0) ;  /* 0x0000000000408947 */ /* 0x001fea0000800000 */
[----:B------:R-:W-:Y:S01]  /*0060*/  MOV R0, 0x0 ;  /* 0x0000000000007802 */ /* 0x000fe20000000f00 */
[----:B------:R-:W0:Y:S01]  /*0070*/  LDCU.64 UR4, c[0x4][0x10] ;  /* 0x01000200ff0477ac */ /* 0x000e220008000a00 */
[----:B------:R-:W-:Y:S02]  /*0080*/  IMAD.MOV.U32 R8, RZ, RZ, 0x2f ;  /* 0x0000002fff087424 */ /* 0x000fe400078e00ff */
[----:B------:R1:W2:Y:S01]  /*0090*/  LDC.64 R2, c[0x4][R0] ;  /* 0x0100000000027b82 */ /* 0x0002a20000000a00 */
[----:B------:R-:W3:Y:S01]  /*00a0*/  LDCU.64 UR6, c[0x4][0x18] ;  /* 0x01000300ff0677ac */ /* 0x000ee20008000a00 */
[----:B------:R-:W-:Y:S02]  /*00b0*/  IMAD.MOV.U32 R12, RZ, RZ, 0x1 ;  /* 0x00000001ff0c7424 */ /* 0x000fe400078e00ff */
[----:B------:R-:W-:Y:S01]  /*00c0*/  IMAD.MOV.U32 R13, RZ, RZ, RZ ;  /* 0x000000ffff0d7224 */ /* 0x000fe200078e00ff */
[----:B------:R-:W4:Y:S01]  /*00d0*/  LDCU.64 UR8, c[0x4][0x8] ;  /* 0x01000100ff0877ac */ /* 0x000f220008000a00 */
[----:B0-----:R-:W-:-:S02]  /*00e0*/  IMAD.U32 R4, RZ, RZ, UR4 ;  /* 0x00000004ff047e24 */ /* 0x001fc4000f8e00ff */
[----:B------:R-:W-:Y:S02]  /*00f0*/  IMAD.U32 R5, RZ, RZ, UR5 ;  /* 0x00000005ff057e24 */ /* 0x000fe4000f8e00ff */
[----:B---3--:R-:W-:Y:S02]  /*0100*/  IMAD.U32 R6, RZ, RZ, UR6 ;  /* 0x00000006ff067e24 */ /* 0x008fe4000f8e00ff */
[----:B------:R-:W-:Y:S02]  /*0110*/  IMAD.U32 R7, RZ, RZ, UR7 ;  /* 0x00000007ff077e24 */ /* 0x000fe4000f8e00ff */
[----:B----4-:R-:W-:Y:S02]  /*0120*/  IMAD.U32 R10, RZ, RZ, UR8 ;  /* 0x00000008ff0a7e24 */ /* 0x010fe4000f8e00ff */
[----:B-1----:R-:W-:-:S07]  /*0130*/  IMAD.U32 R11, RZ, RZ, UR9 ;  /* 0x00000009ff0b7e24 */ /* 0x002fce000f8e00ff */
[----:B------:R-:W-:-:S07]  /*0140*/  LEPC R20, `(.L_x_0) ;  /* 0x000000001014794e */ /* 0x000fce0000000000 */
[----:B--2---:R-:W-:Y:S05]  /*0150*/  CALL.ABS.NOINC R2 ;  /* 0x0000000002007343 */ /* 0x004fea0003c00000 */
.L_x_0:
[----:B------:R-:W0:Y:S01]  /*0160*/  S2R R2, SR_CTAID.Y ;  /* 0x0000000000027919 */ /* 0x000e220000002600 */
[----:B------:R-:W1:Y:S01]  /*0170*/  LDC R7, c[0x0][0x390] ;  /* 0x0000e400ff077b82 */ /* 0x000e620000000800 */
[----:B------:R-:W0:Y:S01]  /*0180*/  S2R R3, SR_TID.Y ;  /* 0x0000000000037919 */ /* 0x000e220000002200 */
[----:B------:R-:W2:Y:S01]  /*0190*/  S2R R0, SR_CTAID.X ;  /* 0x0000000000007919 */ /* 0x000ea20000002500 */
[----:B------:R-:W2:Y:S01]  /*01a0*/  S2R R5, SR_TID.X ;  /* 0x0000000000057919 */ /* 0x000ea20000002100 */
[----:B0-----:R-:W-:Y:S02]  /*01b0*/  IMAD R2, R2, 0x10, R3 ;  /* 0x0000001002027824 */ /* 0x001fe400078e0203 */
[----:B--2---:R-:W-:-:S05]  /*01c0*/  IMAD R3, R0, 0x10, R5 ;  /* 0x0000001000037824 */ /* 0x004fca00078e0205 */
[----:B------:R-:W-:-:S04]  /*01d0*/  VIMNMX R0, PT, PT, R2, R3, !PT ;  /* 0x0000000302007248 */ /* 0x000fc80007fe0100 */
[----:B-1----:R-:W-:-:S13]  /*01e0*/  ISETP.GE.AND P0, PT, R0, R7, PT ;  /* 0x000000070000720c */ /* 0x002fda0003f06270 */
[----:B------:R-:W-:Y:S05]  /*01f0*/  @P0 EXIT ;  /* 0x000000000000094d */ /* 0x000fea0003800000 */
[----:B------:R-:W0:Y:S01]  /*0200*/  LDC.64 R20, c[0x0][0x358] ;  /* 0x0000d600ff147b82 */ /* 0x000e220000000a00 */
[----:B------:R-:W-:-:S13]  /*0210*/  ISETP.NE.AND P0, PT, R2, R3, PT ;  /* 0x000000030200720c */ /* 0x000fda0003f05270 */
[----:B------:R-:W-:Y:S05]  /*0220*/  @!P0 BRA `(.L_x_1) ;  /* 0x0000001000148947 */ /* 0x000fea0003800000 */
[----:B------:R-:W1:Y:S01]  /*0230*/  LDC R7, c[0x0][0x394] ;  /* 0x0000e500ff077b82 */ /* 0x000e620000000800 */
[----:B------:R-:W-:Y:S01]  /*0240*/  IMAD.MOV.U32 R16, RZ, RZ, RZ ;  /* 0x000000ffff107224 */ /* 0x000fe200078e00ff */
[----:B-1----:R-:W-:-:S13]  /*0250*/  ISETP.GE.AND P0, PT, R7, 0x1, PT ;  /* 0x000000010700780c */ /* 0x002fda0003f06270 */
[----:B------:R-:W-:Y:S05]  /*0260*/  @!P0 BRA `(.L_x_2) ;  /* 0x0000000c00ac8947 */ /* 0x000fea0003800000 */
[C---:B------:R-:W-:Y:S01]  /*0270*/  ISETP.GE.U32.AND P0, PT, R7.reuse, 0x4, PT ;  /* 0x000000040700780c */ /* 0x040fe20003f06070 */
[-C--:B------:R-:W-:Y:S01]  /*0280*/  IMAD R4, R2, R7.reuse, RZ ;  /* 0x0000000702047224 */ /* 0x080fe200078e02ff */
[----:B------:R-:W-:Y:S01]  /*0290*/  LOP3.LUT R6, R7, 0x3, RZ, 0xc0, !PT ;  /* 0x0000000307067812 */ /* 0x000fe200078ec0ff */
[----:B------:R-:W-:Y:S02]  /*02a0*/  IMAD R5, R3, R7, RZ ;  /* 0x0000000703057224 */ /* 0x000fe400078e02ff */
[----:B------:R-:W-:Y:S02]  /*02b0*/  IMAD.MOV.U32 R16, RZ, RZ, RZ ;  /* 0x000000ffff107224 */ /* 0x000fe400078e00ff */
[----:B------:R-:W-:-:S06]  /*02c0*/  IMAD.MOV.U32 R0, RZ, RZ, RZ ;  /* 0x000000ffff007224 */ /* 0x000fcc00078e00ff */
[----:B------:R-:W-:Y:S05]  /*02d0*/  @!P0 BRA `(.L_x_3) ;  /* 0x0000000800a48947 */ /* 0x000fea0003800000 */
[----:B------:R-:W1:Y:S01]  /*02e0*/  LDC.64 R8, c[0x0][0x380] ;  /* 0x0000e000ff087b82 */ /* 0x000e620000000a00 */
[----:B------:R-:W-:Y:S01]  /*02f0*/  BSSY.RECONVERGENT B0, `(.L_x_4) ;  /* 0x00000a4000007945 */ /* 0x000fe20003800200 */
[----:B------:R-:W-:-:S06]  /*0300*/  IMAD.MOV.U32 R16, RZ, RZ, RZ ;  /* 0x000000ffff107224 */ /* 0x000fcc00078e00ff */
[----:B------:R-:W2:Y:S01]  /*0310*/  LDC.64 R18, c[0x0][0x380] ;  /* 0x0000e000ff127b82 */ /* 0x000ea20000000a00 */
[----:B-1----:R-:W-:-:S03]  /*0320*/  IMAD.WIDE.U32 R8, R4, 0x4, R8 ;  /* 0x0000000404087825 */ /* 0x002fc600078e0008 */
[----:B------:R-:W-:Y:S02]  /*0330*/  IADD3 R12, P0, PT, R8, 0x8, RZ ;  /* 0x00000008080c7810 */ /* 0x000fe40007f1e0ff */
[----:B------:R-:W-:Y:S01]  /*0340*/  LOP3.LUT R8, R7, 0x7ffffffc, RZ, 0xc0, !PT ;  /* 0x7ffffffc07087812 */ /* 0x000fe200078ec0ff */
[----:B------:R-:W-:Y:S02]  /*0350*/  IMAD.MOV.U32 R7, RZ, RZ, R5 ;  /* 0x000000ffff077224 */ /* 0x000fe400078e0005 */
[----:B------:R-:W-:Y:S02]  /*0360*/  IMAD.X R13, RZ, RZ, R9, P0 ;  /* 0x000000ffff0d7224 */ /* 0x000fe400000e0609 */
[----:B--2---:R-:W-:-:S07]  /*0370*/  IMAD.MOV R8, RZ, RZ, -R8 ;  /* 0x000000ffff087224 */ /* 0x004fce00078e0a08 */
.L_x_20:
[C---:B0-----:R-:W-:Y:S01]  /*0380*/  R2UR UR4, R20.reuse ;  /* 0x00000000140472ca */ /* 0x041fe200000e0000 */
[----:B------:R-:W-:Y:S01]  /*0390*/  IMAD.WIDE R14, R7, 0x4, R18 ;  /* 0x00000004070e7825 */ /* 0x000fe200078e0212 */
[C---:B------:R-:W-:Y:S02]  /*03a0*/  R2UR UR5, R21.reuse ;  /* 0x00000000150572ca */ /* 0x040fe400000e0000 */
[----:B------:R-:W-:Y:S02]  /*03b0*/  R2UR UR6, R20 ;  /* 0x00000000140672ca */ /* 0x000fe400000e0000 */
[----:B------:R-:W-:-:S09]  /*03c0*/  R2UR UR7, R21 ;  /* 0x00000000150772ca */ /* 0x000fd200000e0000 */
[----:B--2---:R-:W2:Y:S04]  /*03d0*/  LDG.E R10, desc[UR4][R12.64+-0x8] ;  /* 0xfffff8040c0a7981 */ /* 0x004ea8000c1e1900 */
[----:B------:R-:W2:Y:S01]  /*03e0*/  LDG.E R9, desc[UR6][R14.64] ;  /* 0x000000060e097981 */ /* 0x000ea2000c1e1900 */
[----:B------:R-:W-:Y:S01]  /*03f0*/  BSSY.RECONVERGENT B1, `(.L_x_5) ;  /* 0x0000008000017945 */ /* 0x000fe20003800200 */
[----:B------:R-:W-:Y:S01]  /*0400*/  MOV R0, 0x470 ;  /* 0x0000047000007802 */ /* 0x000fe20000000f00 */
[----:B--2---:R-:W-:-:S04]  /*0410*/  FADD R10, R10, -R9 ;  /* 0x800000090a0a7221 */ /* 0x004fc80000000000 */
[----:B------:R-:W0:Y:S02]  /*0420*/  F2F.F64.F32 R38, R10 ;  /* 0x0000000a00267310 */ /* 0x000e240000201800 */
[----:B0-----:R-:W-:-:S10]  /*0430*/  DADD R22, -RZ, |R38| ;  /* 0x00000000ff167229 */ /* 0x001fd40000000526 */
[----:B------:R-:W-:Y:S02]  /*0440*/  IMAD.MOV.U32 R24, RZ, RZ, R22 ;  /* 0x000000ffff187224 */ /* 0x000fe400078e0016 */
[----:B-1----:R-:W-:-:S07]  /*0450*/  IMAD.MOV.U32 R9, RZ, RZ, R23 ;  /* 0x000000ffff097224 */ /* 0x002fce00078e0017 */
[----:B------:R-:W-:Y:S05]  /*0460*/  CALL.REL.NOINC `($_Z15getDistance_gpuPfS_ii$__internal_accurate_pow) ;  /* 0x0000000c00fc7944 */ /* 0x000fea0003c00000 */
[----:B------:R-:W-:Y:S05]  /*0470*/  BSYNC.RECONVERGENT B1 ;  /* 0x0000000000017941 */ /* 0x000fea0003800200 */
.L_x_5:
[----:B------:R-:W-:Y:S01]  /*0480*/  DADD R22, R38, 2 ;  /* 0x4000000026167429 */ /* 0x000fe20000000000 */
[----:B------:R-:W-:Y:S01]  /*0490*/  FSETP.NEU.AND P0, PT, R10, RZ, PT ;  /* 0x000000ff0a00720b */ /* 0x000fe20003f0d000 */
[----:B------:R-:W-:Y:S08]  /*04a0*/  BSSY.RECONVERGENT B1, `(.L_x_6) ;  /* 0x000000c000017945 */ /* 0x000ff00003800200 */
[----:B------:R-:W-:-:S02]  /*04b0*/  LOP3.LUT R22, R23, 0x7ff00000, RZ, 0xc0, !PT ;  /* 0x7ff0000017167812 */ /* 0x000fc400078ec0ff */
[----:B------:R-:W-:Y:S02]  /*04c0*/  FSEL R23, R28, RZ, P0 ;  /* 0x000000ff1c177208 */ /* 0x000fe40000000000 */
[----:B------:R-:W-:Y:S02]  /*04d0*/  ISETP.NE.AND P1, PT, R22, 0x7ff00000, PT ;  /* 0x7ff000001600780c */ /* 0x000fe40003f25270 */
[----:B------:R-:W-:-:S11]  /*04e0*/  FSEL R22, R9, RZ, P0 ;  /* 0x000000ff09167208 */ /* 0x000fd60000000000 */
[----:B------:R-:W-:Y:S05]  /*04f0*/  @P1 BRA `(.L_x_7) ;  /* 0x0000000000181947 */ /* 0x000fea0003800000 */
[----:B------:R-:W-:-:S13]  /*0500*/  FSETP.NAN.AND P0, PT, R10, R10, PT ;  /* 0x0000000a0a00720b */ /* 0x000fda0003f08000 */
[----:B------:R-:W-:Y:S01]  /*0510*/  @P0 DADD R22, R38, 2 ;  /* 0x4000000026160429 */ /* 0x000fe20000000000 */
[----:B------:R-:W-:Y:S10]  /*0520*/  @P0 BRA `(.L_x_7) ;  /* 0x00000000000c0947 */ /* 0x000ff40003800000 */
[----:B------:R-:W-:-:S14]  /*0530*/  DSETP.NEU.AND P0, PT, |R38|, +INF , PT ;  /* 0x7ff000002600742a */ /* 0x000fdc0003f0d200 */
[----:B------:R-:W-:Y:S02]  /*0540*/  @!P0 IMAD.MOV.U32 R22, RZ, RZ, 0x0 ;  /* 0x00000000ff168424 */ /* 0x000fe400078e00ff */
[----:B------:R-:W-:-:S07]  /*0550*/  @!P0 IMAD.MOV.U32 R23, RZ, RZ, 0x7ff00000 ;  /* 0x7ff00000ff178424 */ /* 0x000fce00078e00ff */
.L_x_7:
[----:B------:R-:W-:Y:S05]  /*0560*/  BSYNC.RECONVERGENT B1 ;  /* 0x0000000000017941 */ /* 0x000fea0003800200 */
.L_x_6:
[C---:B------:R-:W-:Y:S02]  /*0570*/  R2UR UR4, R20.reuse ;  /* 0x00000000140472ca */ /* 0x040fe400000e0000 */
[C---:B------:R-:W-:Y:S02]  /*0580*/  R2UR UR5, R21.reuse ;  /* 0x00000000150572ca */ /* 0x040fe400000e0000 */
[----:B------:R-:W-:Y:S02]  /*0590*/  R2UR UR6, R20 ;  /* 0x00000000140672ca */ /* 0x000fe400000e0000 */
[----:B------:R-:W-:-:S09]  /*05a0*/  R2UR UR7, R21 ;  /* 0x00000000150772ca */ /* 0x000fd200000e0000 */
[----:B------:R-:W2:Y:S04]  /*05b0*/  LDG.E R11, desc[UR4][R12.64+-0x4] ;  /* 0xfffffc040c0b7981 */ /* 0x000ea8000c1e1900 */
[----:B------:R-:W2:Y:S01]  /*05c0*/  LDG.E R0, desc[UR6][R14.64+0x4] ;  /* 0x000004060e007981 */ /* 0x000ea2000c1e1900 */
[----:B------:R-:W0:Y:S01]  /*05d0*/  F2F.F64.F32 R16, R16 ;  /* 0x0000001000107310 */ /* 0x000e220000201800 */
[----:B------:R-:W-:Y:S01]  /*05e0*/  FSETP.NEU.AND P0, PT, R10, 1, PT ;  /* 0x3f8000000a00780b */ /* 0x000fe20003f0d000 */
[----:B------:R-:W-:Y:S03]  /*05f0*/  BSSY.RECONVERGENT B1, `(.L_x_8) ;  /* 0x000000b000017945 */ /* 0x000fe60003800200 */
[----:B------:R-:W-:-:S02]  /*0600*/  FSEL R22, R22, RZ, P0 ;  /* 0x000000ff16167208 */ /* 0x000fc40000000000 */
[----:B------:R-:W-:-:S06]  /*0610*/  FSEL R23, R23, 1.875, P0 ;  /* 0x3ff0000017177808 */ /* 0x000fcc0000000000 */
[----:B0-----:R-:W-:-:S06]  /*0620*/  DADD R22, R16, R22 ;  /* 0x0000000010167229 */ /* 0x001fcc0000000016 */
[----:B------:R-:W-:Y:S01]  /*0630*/  F2F.F32.F64 R17, R22 ;  /* 0x0000001600117310 */ /* 0x000fe20000301000 */
[----:B--2---:R-:W-:Y:S01]  /*0640*/  FADD R11, R11, -R0 ;  /* 0x800000000b0b7221 */ /* 0x004fe20000000000 */
[----:B------:R-:W-:-:S06]  /*0650*/  MOV R0, 0x6a0 ;  /* 0x000006a000007802 */ /* 0x000fcc0000000f00 */
[----:B------:R-:W0:Y:S02]  /*0660*/  F2F.F64.F32 R38, R11 ;  /* 0x0000000b00267310 */ /* 0x000e240000201800 */
[----:B0-----:R-:W-:-:S10]  /*0670*/  DADD R24, -RZ, |R38| ;  /* 0x00000000ff187229 */ /* 0x001fd40000000526 */
[----:B------:R-:W-:-:S07]  /*0680*/  IMAD.MOV.U32 R9, RZ, RZ, R25 ;  /* 0x000000ffff097224 */ /* 0x000fce00078e0019 */
[----:B------:R-:W-:Y:S05]  /*0690*/  CALL.REL.NOINC `($_Z15getDistance_gpuPfS_ii$__internal_accurate_pow) ;  /* 0x0000000c00707944 */ /* 0x000fea0003c00000 */
[----:B------:R-:W-:Y:S05]  /*06a0*/  BSYNC.RECONVERGENT B1 ;  /* 0x0000000000017941 */ /* 0x000fea0003800200 */
.L_x_8:
        /* <DEDUP_REMOVED lines=9> */
[----:B------:R-:W-:Y:S05]  /*0740*/  @P0 BRA `(.L_x_11) ;  /* 0x0000000000140947 */ /* 0x000fea0003800000 */
[----:B------:R-:W-:-:S14]  /*0750*/  DSETP.NEU.AND P0, PT, |R38|, +INF , PT ;  /* 0x7ff000002600742a */ /* 0x000fdc0003f0d200 */
[----:B------:R-:W-:Y:S05]  /*0760*/  @P0 BRA `(.L_x_10) ;  /* 0x0000000000100947 */ /* 0x000fea0003800000 */
[----:B------:R-:W-:Y:S02]  /*0770*/  IMAD.MOV.U32 R22, RZ, RZ, 0x0 ;  /* 0x00000000ff167424 */ /* 0x000fe400078e00ff */
[----:B------:R-:W-:Y:S01]  /*0780*/  IMAD.MOV.U32 R23, RZ, RZ, 0x7ff00000 ;  /* 0x7ff00000ff177424 */ /* 0x000fe200078e00ff */
[----:B------:R-:W-:Y:S06]  /*0790*/  BRA `(.L_x_10) ;  /* 0x0000000000047947 */ /* 0x000fec0003800000 */
.L_x_11:
[----:B------:R-:W-:-:S11]  /*07a0*/  DADD R22, R38, 2 ;  /* 0x4000000026167429 */ /* 0x000fd60000000000 */
.L_x_10:
[----:B------:R-:W-:Y:S05]  /*07b0*/  BSYNC.RECONVERGENT B1 ;  /* 0x0000000000017941 */ /* 0x000fea0003800200 */
.L_x_9:
        /* <DEDUP_REMOVED lines=8> */
[----:B------:R-:W-:Y:S01]  /*0840*/  BSSY.RECONVERGENT B1, `(.L_x_12) ;  /* 0x000000b000017945 */ /* 0x000fe20003800200 */
[----:B------:R-:W-:Y:S02]  /*0850*/  MOV R0, 0x8f0 ;  /* 0x000008f000007802 */ /* 0x000fe40000000f00 */
[----:B------:R-:W-:-:S02]  /*0860*/  FSEL R22, R22, RZ, P0 ;  /* 0x000000ff16167208 */ /* 0x000fc40000000000 */
[----:B------:R-:W-:-:S06]  /*0870*/  FSEL R23, R23, 1.875, P0 ;  /* 0x3ff0000017177808 */ /* 0x000fcc0000000000 */
[----:B0-----:R-:W-:-:S06]  /*0880*/  DADD R22, R16, R22 ;  /* 0x0000000010167229 */ /* 0x001fcc0000000016 */
[----:B------:R-:W-:Y:S01]  /*0890*/  F2F.F32.F64 R11, R22 ;  /* 0x00000016000b7310 */ /* 0x000fe20000301000 */
[----:B--2---:R-:W-:-:S07]  /*08a0*/  FADD R10, R10, -R9 ;  /* 0x800000090a0a7221 */ /* 0x004fce0000000000 */
[----:B------:R-:W0:Y:S02]  /*08b0*/  F2F.F64.F32 R38, R10 ;  /* 0x0000000a00267310 */ /* 0x000e240000201800 */
[----:B0-----:R-:W-:-:S10]  /*08c0*/  DADD R24, -RZ, |R38| ;  /* 0x00000000ff187229 */ /* 0x001fd40000000526 */
[----:B------:R-:W-:-:S07]  /*08d0*/  IMAD.MOV.U32 R9, RZ, RZ, R25 ;  /* 0x000000ffff097224 */ /* 0x000fce00078e0019 */
[----:B------:R-:W-:Y:S05]  /*08e0*/  CALL.REL.NOINC `($_Z15getDistance_gpuPfS_ii$__internal_accurate_pow) ;  /* 0x0000000800dc7944 */ /* 0x000fea0003c00000 */
[----:B------:R-:W-:Y:S05]  /*08f0*/  BSYNC.RECONVERGENT B1 ;  /* 0x0000000000017941 */ /* 0x000fea0003800200 */
.L_x_12:
[----:B------:R-:W-:Y:S01]  /*0900*/  DADD R16, R38, 2 ;  /* 0x4000000026107429 */ /* 0x000fe20000000000 */
[----:B------:R-:W-:Y:S01]  /*0910*/  FSETP.NEU.AND P0, PT, R10, RZ, PT ;  /* 0x000000ff0a00720b */ /* 0x000fe20003f0d000 */
[----:B------:R-:W-:Y:S03]  /*0920*/  BSSY.RECONVERGENT B1, `(.L_x_13) ;  /* 0x000000e000017945 */ /* 0x000fe60003800200 */
[----:B------:R-:W-:Y:S02]  /*0930*/  FSEL R22, R9, RZ, P0 ;  /* 0x000000ff09167208 */ /* 0x000fe40000000000 */
[----:B------:R-:W-:-:S03]  /*0940*/  FSEL R23, R28, RZ, P0 ;  /* 0x000000ff1c177208 */ /* 0x000fc60000000000 */
[----:B------:R-:W-:-:S04]  /*0950*/  LOP3.LUT R16, R17, 0x7ff00000, RZ, 0xc0, !PT ;  /* 0x7ff0000011107812 */ /* 0x000fc800078ec0ff */
[----:B------:R-:W-:-:S13]  /*0960*/  ISETP.NE.AND P1, PT, R16, 0x7ff00000, PT ;  /* 0x7ff000001000780c */ /* 0x000fda0003f25270 */
        /* <DEDUP_REMOVED lines=8> */
.L_x_15:
[----:B------:R-:W-:-:S11]  /*09f0*/  DADD R22, R38, 2 ;  /* 0x4000000026167429 */ /* 0x000fd60000000000 */
.L_x_14:
[----:B------:R-:W-:Y:S05]  /*0a00*/  BSYNC.RECONVERGENT B1 ;  /* 0x0000000000017941 */ /* 0x000fea0003800200 */
.L_x_13:
        /* <DEDUP_REMOVED lines=17> */
[----:B------:R-:W-:Y:S02]  /*0b20*/  IMAD.MOV.U32 R24, RZ, RZ, R22 ;  /* 0x000000ffff187224 */ /* 0x000fe400078e0016 */
[----:B------:R-:W-:-:S07]  /*0b30*/  IMAD.MOV.U32 R9, RZ, RZ, R23 ;  /* 0x000000ffff097224 */ /* 0x000fce00078e0017 */
[----:B------:R-:W-:Y:S05]  /*0b40*/  CALL.REL.NOINC `($_Z15getDistance_gpuPfS_ii$__internal_accurate_pow) ;  /* 0x0000000800447944 */ /* 0x000fea0003c00000 */
[----:B------:R-:W-:Y:S05]  /*0b50*/  BSYNC.RECONVERGENT B1 ;  /* 0x0000000000017941 */ /* 0x000fea0003800200 */
.L_x_16:
        /* <DEDUP_REMOVED lines=15> */
.L_x_19:
[----:B------:R-:W-:-:S11]  /*0c50*/  DADD R14, R16, 2 ;  /* 0x40000000100e7429 */ /* 0x000fd60000000000 */
.L_x_18:
[----:B------:R-:W-:Y:S05]  /*0c60*/  BSYNC.RECONVERGENT B1 ;  /* 0x0000000000017941 */ /* 0x000fea0003800200 */
.L_x_17:
[----:B------:R-:W0:Y:S01]  /*0c70*/  F2F.F64.F32 R10, R10 ;  /* 0x0000000a000a7310 */ /* 0x000e220000201800 */
[----:B------:R-:W-:Y:S01]  /*0c80*/  FSETP.NEU.AND P0, PT, R38, 1, PT ;  /* 0x3f8000002600780b */ /* 0x000fe20003f0d000 */
[----:B------:R-:W-:Y:S01]  /*0c90*/  VIADD R8, R8, 0x4 ;  /* 0x0000000408087836 */ /* 0x000fe20000000000 */
[----:B------:R-:W-:Y:S01]  /*0ca0*/  IADD3 R12, P1, PT, R12, 0x10, RZ ;  /* 0x000000100c0c7810 */ /* 0x000fe20007f3e0ff */
[----:B------:R-:W-:Y:S01]  /*0cb0*/  VIADD R7, R7, 0x4 ;  /* 0x0000000407077836 */ /* 0x000fe20000000000 */
[----:B------:R-:W-:Y:S02]  /*0cc0*/  FSEL R16, R14, RZ, P0 ;  /* 0x000000ff0e107208 */ /* 0x000fe40000000000 */
[----:B------:R-:W-:Y:S01]  /*0cd0*/  FSEL R17, R15, 1.875, P0 ;  /* 0x3ff000000f117808 */ /* 0x000fe20000000000 */
[----:B------:R-:W-:Y:S01]  /*0ce0*/  IMAD.X R13, RZ, RZ, R13, P1 ;  /* 0x000000ffff0d7224 */ /* 0x000fe200008e060d */
[----:B------:R-:W-:-:S04]  /*0cf0*/  ISETP.NE.AND P0, PT, R8, RZ, PT ;  /* 0x000000ff0800720c */ /* 0x000fc80003f05270 */
[----:B0-----:R-:W-:-:S10]  /*0d00*/  DADD R16, R10, R16 ;  /* 0x000000000a107229 */ /* 0x001fd40000000010 */
[----:B------:R1:W2:Y:S01]  /*0d10*/  F2F.F32.F64 R16, R16 ;  /* 0x0000001000107310 */ /* 0x0002a20000301000 */
[----:B------:R-:W-:Y:S05]  /*0d20*/  @P0 BRA `(.L_x_20) ;  /* 0xfffffff400940947 */ /* 0x000fea000383ffff */
[----:B------:R-:W-:Y:S05]  /*0d30*/  BSYNC.RECONVERGENT B0 ;  /* 0x0000000000007941 */ /* 0x000fea0003800200 */
.L_x_4:
[----:B------:R-:W0:Y:S02]  /*0d40*/  LDCU UR4, c[0x0][0x394] ;  /* 0x00007280ff0477ac */ /* 0x000e240008000800 */
[----:B0-----:R-:W-:-:S06]  /*0d50*/  ULOP3.LUT UR4, UR4, 0x7ffffffc, URZ, 0xc0, !UPT ;  /* 0x7ffffffc04047892 */ /* 0x001fcc000f8ec0ff */
[----:B------:R-:W-:-:S07]  /*0d60*/  IMAD.U32 R0, RZ, RZ, UR4 ;  /* 0x00000004ff007e24 */ /* 0x000fce000f8e00ff */
.L_x_3:
[----:B------:R-:W-:Y:S01]  /*0d70*/  ISETP.NE.AND P0, PT, R6, RZ, PT ;  /* 0x000000ff0600720c */ /* 0x000fe20003f05270 */
[----:B------:R-:W-:-:S12]  /*0d80*/  BSSY.RECONVERGENT B0, `(.L_x_2) ;  /* 0x0000039000007945 */ /* 0x000fd80003800200 */
[----:B------:R-:W-:Y:S05]  /*0d90*/  @!P0 BRA `(.L_x_21) ;  /* 0x0000000000dc8947 */ /* 0x000fea0003800000 */
[----:B------:R-:W3:Y:S01]  /*0da0*/  LDC.64 R8, c[0x0][0x380] ;  /* 0x0000e000ff087b82 */ /* 0x000ee20000000a00 */
[--C-:B------:R-:W-:Y:S02]  /*0db0*/  IMAD.IADD R7, R4, 0x1, R0.reuse ;  /* 0x0000000104077824 */ /* 0x100fe400078e0200 */
[----:B------:R-:W-:Y:S02]  /*0dc0*/  IMAD.IADD R5, R5, 0x1, R0 ;  /* 0x0000000105057824 */ /* 0x000fe400078e0200 */
[----:B------:R-:W-:-:S03]  /*0dd0*/  IMAD.MOV R6, RZ, RZ, -R6 ;  /* 0x000000ffff067224 */ /* 0x000fc600078e0a06 */
[----:B------:R-:W4:Y:S01]  /*0de0*/  LDC.64 R10, c[0x0][0x380] ;  /* 0x0000e000ff0a7b82 */ /* 0x000f220000000a00 */
[----:B---3--:R-:W-:-:S04]  /*0df0*/  IMAD.WIDE.U32 R8, R7, 0x4, R8 ;  /* 0x0000000407087825 */ /* 0x008fc800078e0008 */
[----:B------:R-:W-:Y:S02]  /*0e00*/  IMAD.MOV.U32 R4, RZ, RZ, R8 ;  /* 0x000000ffff047224 */ /* 0x000fe400078e0008 */
[----:B------:R-:W-:-:S07]  /*0e10*/  IMAD.MOV.U32 R7, RZ, RZ, R9 ;  /* 0x000000ffff077224 */ /* 0x000fce00078e0009 */
.L_x_26:
[C---:B0-----:R-:W-:Y:S01]  /*0e20*/  R2UR UR4, R20.reuse ;  /* 0x00000000140472ca */ /* 0x041fe200000e0000 */
[----:B----4-:R-:W-:Y:S01]  /*0e30*/  IMAD.WIDE R14, R5, 0x4, R10 ;  /* 0x00000004050e7825 */ /* 0x010fe200078e020a */
[C---:B------:R-:W-:Y:S02]  /*0e40*/  R2UR UR5, R21.reuse ;  /* 0x00000000150572ca */ /* 0x040fe400000e0000 */
[----:B------:R-:W-:Y:S01]  /*0e50*/  R2UR UR6, R20 ;  /* 0x00000000140672ca */ /* 0x000fe200000e0000 */
[----:B------:R-:W-:Y:S01]  /*0e60*/  IMAD.MOV.U32 R18, RZ, RZ, R4 ;  /* 0x000000ffff127224 */ /* 0x000fe200078e0004 */
[----:B------:R-:W-:Y:S01]  /*0e70*/  R2UR UR7, R21 ;  /* 0x00000000150772ca */ /* 0x000fe200000e0000 */
[----:B------:R-:W-:-:S08]  /*0e80*/  IMAD.MOV.U32 R19, RZ, RZ, R7 ;  /* 0x000000ffff137224 */ /* 0x000fd000078e0007 */
[----:B---3--:R-:W3:Y:S04]  /*0e90*/  LDG.E R8, desc[UR4][R18.64] ;  /* 0x0000000412087981 */ /* 0x008ee8000c1e1900 */
[----:B------:R-:W3:Y:S01]  /*0ea0*/  LDG.E R15, desc[UR6][R14.64] ;  /* 0x000000060e0f7981 */ /* 0x000ee2000c1e1900 */
[----:B------:R-:W-:Y:S01]  /*0eb0*/  BSSY.RECONVERGENT B1, `(.L_x_22) ;  /* 0x0000008000017945 */ /* 0x000fe20003800200 */
[----:B------:R-:W-:Y:S01]  /*0ec0*/  MOV R0, 0xf30 ;  /* 0x00000f3000007802 */ /* 0x000fe20000000f00 */
[----:B---3--:R-:W-:-:S04]  /*0ed0*/  FADD R8, R8, -R15 ;  /* 0x8000000f08087221 */ /* 0x008fc80000000000 */
[----:B------:R-:W0:Y:S02]  /*0ee0*/  F2F.F64.F32 R12, R8 ;  /* 0x00000008000c7310 */ /* 0x000e240000201800 */
[----:B0-----:R-:W-:-:S10]  /*0ef0*/  DADD R22, -RZ, |R12| ;  /* 0x00000000ff167229 */ /* 0x001fd4000000050c */
[----:B------:R-:W-:Y:S02]  /*0f00*/  IMAD.MOV.U32 R24, RZ, RZ, R22 ;  /* 0x000000ffff187224 */ /* 0x000fe400078e0016 */
[----:B------:R-:W-:-:S07]  /*0f10*/  IMAD.MOV.U32 R9, RZ, RZ, R23 ;  /* 0x000000ffff097224 */ /* 0x000fce00078e0017 */
[----:B-12---:R-:W-:Y:S05]  /*0f20*/  CALL.REL.NOINC `($_Z15getDistance_gpuPfS_ii$__internal_accurate_pow) ;  /* 0x00000004004c7944 */ /* 0x006fea0003c00000 */
[----:B------:R-:W-:Y:S05]  /*0f30*/  BSYNC.RECONVERGENT B1 ;  /* 0x0000000000017941 */ /* 0x000fea0003800200 */
.L_x_22:
        /* <DEDUP_REMOVED lines=15> */
.L_x_25:
[----:B------:R-:W-:-:S11]  /*1030*/  DADD R14, R12, 2 ;  /* 0x400000000c0e7429 */ /* 0x000fd60000000000 */
.L_x_24:
[----:B------:R-:W-:Y:S05]  /*1040*/  BSYNC.RECONVERGENT B1 ;  /* 0x0000000000017941 */ /* 0x000fea0003800200 */
.L_x_23:
        /* <DEDUP_REMOVED lines=9> */
[----:B0-----:R-:W-:-:S06]  /*10e0*/  DADD R8, R16, R8 ;  /* 0x0000000010087229 */ /* 0x001fcc0000000008 */
[----:B------:R3:W0:Y:S03]  /*10f0*/  F2F.F32.F64 R16, R8 ;  /* 0x0000000800107310 */ /* 0x0006260000301000 */
[----:B------:R-:W-:Y:S05]  /*1100*/  @P0 BRA `(.L_x_26) ;  /* 0xfffffffc00440947 */ /* 0x000fea000383ffff */
.L_x_21:
[----:B------:R-:W-:Y:S05]  /*1110*/  BSYNC.RECONVERGENT B0 ;  /* 0x0000000000007941 */ /* 0x000fea0003800200 */
.L_x_2:
[----:B0-2---:R-:W-:Y:S01]  /*1120*/  VIADD R0, R16, 0xf3000000 ;  /* 0xf300000010007836 */ /* 0x005fe20000000000 */
[----:B------:R0:W2:Y:S01]  /*1130*/  MUFU.RSQ R5, R16 ;  /* 0x0000001000057308 */ /* 0x0000a20000001400 */
[----:B------:R-:W-:Y:S03]  /*1140*/  BSSY.RECONVERGENT B0, `(.L_x_27) ;  /* 0x000000b000007945 */ /* 0x000fe60003800200 */
[----:B------:R-:W-:-:S13]  /*1150*/  ISETP.GT.U32.AND P0, PT, R0, 0x727fffff, PT ;  /* 0x727fffff0000780c */ /* 0x000fda0003f04070 */
[----:B0-2---:R-:W-:Y:S05]  /*1160*/  @!P0 BRA `(.L_x_28) ;  /* 0x0000000000108947 */ /* 0x005fea0003800000 */
[----:B---3--:R-:W-:-:S07]  /*1170*/  MOV R8, 0x1190 ;  /* 0x0000119000087802 */ /* 0x008fce0000000f00 */
[----:B-1----:R-:W-:Y:S05]  /*1180*/  CALL.REL.NOINC `($__internal_0_$__cuda_sm20_sqrt_rn_f32_slowpath) ;  /* 0x00000000005c7944 */ /* 0x002fea0003c00000 */
[----:B------:R-:W-:Y:S01]  /*1190*/  IMAD.MOV.U32 R7, RZ, RZ, R0 ;  /* 0x000000ffff077224 */ /* 0x000fe200078e0000 */
[----:B------:R-:W-:Y:S06]  /*11a0*/  BRA `(.L_x_29) ;  /* 0x0000000000107947 */ /* 0x000fec0003800000 */
.L_x_28:
[C---:B------:R-:W-:Y:S01]  /*11b0*/  FMUL.FTZ R7, R5.reuse, R16 ;  /* 0x0000001005077220 */ /* 0x040fe20000410000 */
[----:B------:R-:W-:-:S03]  /*11c0*/  FMUL.FTZ R0, R5, 0.5 ;  /* 0x3f00000005007820 */ /* 0x000fc60000410000 */
[----:B------:R-:W-:-:S04]  /*11d0*/  FFMA R16, -R7, R7, R16 ;  /* 0x0000000707107223 */ /* 0x000fc80000000110 */
[----:B------:R-:W-:-:S07]  /*11e0*/  FFMA R7, R16, R0, R7 ;  /* 0x0000000010077223 */ /* 0x000fce0000000007 */
.L_x_29:
[----:B------:R-:W-:Y:S05]  /*11f0*/  BSYNC.RECONVERGENT B0 ;  /* 0x0000000000007941 */ /* 0x000fea0003800200 */
.L_x_27:
[----:B------:R-:W0:Y:S01]  /*1200*/  LDC.64 R4, c[0x0][0x388] ;  /* 0x0000e200ff047b82 */ /* 0x000e220000000a00 */
[----:B------:R-:W2:Y:S01]  /*1210*/  LDCU UR4, c[0x0][0x390] ;  /* 0x00007200ff0477ac */ /* 0x000ea20008000800 */
[----:B------:R-:W-:Y:S02]  /*1220*/  R2UR UR6, R20 ;  /* 0x00000000140672ca */ /* 0x000fe400000e0000 */
[----:B------:R-:W-:Y:S01]  /*1230*/  R2UR UR7, R21 ;  /* 0x00000000150772ca */ /* 0x000fe200000e0000 */
[----:B--2---:R-:W-:-:S04]  /*1240*/  IMAD R3, R2, UR4, R3 ;  /* 0x0000000402037c24 */ /* 0x004fc8000f8e0203 */
[----:B0-----:R-:W-:-:S08]  /*1250*/  IMAD.WIDE R2, R3, 0x4, R4 ;  /* 0x0000000403027825 */ /* 0x001fd000078e0204 */
[----:B------:R-:W-:Y:S01]  /*1260*/  STG.E desc[UR6][R2.64], R7 ;  /* 0x0000000702007986 */ /* 0x000fe2000c101906 */
[----:B------:R-:W-:Y:S05]  /*1270*/  EXIT ;  /* 0x000000000000794d */ /* 0x000fea0003800000 */
.L_x_1:
[----:B------:R-:W1:Y:S01]  /*1280*/  LDC.64 R4, c[0x0][0x388] ;  /* 0x0000e200ff047b82 */ /* 0x000e620000000a00 */
[----:B0-----:R-:W-:Y:S01]  /*1290*/  R2UR UR4, R20 ;  /* 0x00000000140472ca */ /* 0x001fe200000e0000 */
[----:B------:R-:W-:Y:S01]  /*12a0*/  IMAD R3, R2, R7, R2 ;  /* 0x0000000702037224 */ /* 0x000fe200078e0202 */
[----:B------:R-:W-:Y:S01]  /*12b0*/  R2UR UR5, R21 ;  /* 0x00000000150572ca */ /* 0x000fe200000e0000 */
[----:B------:R-:W-:Y:S02]  /*12c0*/  IMAD.MOV.U32 R7, RZ, RZ, 0x42c80000 ;  /* 0x42c80000ff077424 */ /* 0x000fe400078e00ff */
[----:B-1----:R-:W-:-:S10]  /*12d0*/  IMAD.WIDE.U32 R2, R3, 0x4, R4 ;  /* 0x0000000403027825 */ /* 0x002fd400078e0004 */
[----:B------:R-:W-:Y:S01]  /*12e0*/  STG.E desc[UR4][R2.64], R7 ;  /* 0x0000000702007986 */ /* 0x000fe2000c101904 */
[----:B------:R-:W-:Y:S05]  /*12f0*/  EXIT ;  /* 0x000000000000794d */ /* 0x000fea0003800000 */
        .weak           $__internal_0_$__cuda_sm20_sqrt_rn_f32_slowpath
        .type           $__internal_0_$__cuda_sm20_sqrt_rn_f32_slowpath,@function
        .size           $__internal_0_$__cuda_sm20_sqrt_rn_f32_slowpath,($_Z15getDistance_gpuPfS_ii$__internal_accurate_pow - $__internal_0_$__cuda_sm20_sqrt_rn_f32_slowpath)
$__internal_0_$__cuda_sm20_sqrt_rn_f32_slowpath:
[----:B------:R-:W-:-:S13]  /*1300*/  LOP3.LUT P0, RZ, R16, 0x7fffffff, RZ, 0xc0, !PT ;  /* 0x7fffffff10ff7812 */ /* 0x000fda000780c0ff */
[----:B------:R-:W-:Y:S01]  /*1310*/  @!P0 IMAD.MOV.U32 R0, RZ, RZ, R16 ;  /* 0x000000ffff008224 */ /* 0x000fe200078e0010 */
[----:B------:R-:W-:Y:S06]  /*1320*/  @!P0 BRA `(.L_x_30) ;  /* 0x0000000000408947 */ /* 0x000fec0003800000 */
[----:B------:R-:W-:-:S13]  /*1330*/  FSETP.GEU.FTZ.AND P0, PT, R16, RZ, PT ;  /* 0x000000ff1000720b */ /* 0x000fda0003f1e000 */
[----:B------:R-:W-:Y:S01]  /*1340*/  @!P0 IMAD.MOV.U32 R0, RZ, RZ, 0x7fffffff ;  /* 0x7fffffffff008424 */ /* 0x000fe200078e00ff */
[----:B------:R-:W-:Y:S06]  /*1350*/  @!P0 BRA `(.L_x_30) ;  /* 0x0000000000348947 */ /* 0x000fec0003800000 */
[----:B------:R-:W-:-:S13]  /*1360*/  FSETP.GTU.FTZ.AND P0, PT, |R16|, +INF , PT ;  /* 0x7f8000001000780b */ /* 0x000fda0003f1c200 */
[----:B------:R-:W-:Y:S01]  /*1370*/  @P0 FADD.FTZ R0, R16, 1 ;  /* 0x3f80000010000421 */ /* 0x000fe20000010000 */
[----:B------:R-:W-:Y:S06]  /*1380*/  @P0 BRA `(.L_x_30) ;  /* 0x0000000000280947 */ /* 0x000fec0003800000 */
[----:B------:R-:W-:-:S13]  /*1390*/  FSETP.NEU.FTZ.AND P0, PT, |R16|, +INF , PT ;  /* 0x7f8000001000780b */ /* 0x000fda0003f1d200 */
[----:B------:R-:W-:-:S04]  /*13a0*/  @P0 FFMA R4, R16, 1.84467440737095516160e+19, RZ ;  /* 0x5f80000010040823 */ /* 0x000fc800000000ff */
[----:B------:R-:W0:Y:S02]  /*13b0*/  @P0 MUFU.RSQ R5, R4 ;  /* 0x0000000400050308 */ /* 0x000e240000001400 */
[----:B0-----:R-:W-:Y:S01]  /*13c0*/  @P0 FMUL.FTZ R7, R4, R5 ;  /* 0x0000000504070220 */ /* 0x001fe20000410000 */
[----:B------:R-:W-:-:S03]  /*13d0*/  @P0 FMUL.FTZ R5, R5, 0.5 ;  /* 0x3f00000005050820 */ /* 0x000fc60000410000 */
[----:B------:R-:W-:-:S04]  /*13e0*/  @P0 FADD.FTZ R0, -R7, -RZ ;  /* 0x800000ff07000221 */ /* 0x000fc80000010100 */
[----:B------:R-:W-:Y:S01]  /*13f0*/  @P0 FFMA R6, R7, R0, R4 ;  /* 0x0000000007060223 */ /* 0x000fe20000000004 */
[----:B------:R-:W-:-:S03]  /*1400*/  @!P0 IMAD.MOV.U32 R0, RZ, RZ, R16 ;  /* 0x000000ffff008224 */ /* 0x000fc600078e0010 */
[----:B------:R-:W-:-:S04]  /*1410*/  @P0 FFMA R5, R6, R5, R7 ;  /* 0x0000000506050223 */ /* 0x000fc80000000007 */
[----:B------:R-:W-:-:S07]  /*1420*/  @P0 FMUL.FTZ R0, R5, 2.3283064365386962891e-10 ;  /* 0x2f80000005000820 */ /* 0x000fce0000410000 */
.L_x_30:
[----:B------:R-:W-:Y:S02]  /*1430*/  IMAD.MOV.U32 R4, RZ, RZ, R8 ;  /* 0x000000ffff047224 */ /* 0x000fe400078e0008 */
[----:B------:R-:W-:-:S04]  /*1440*/  IMAD.MOV.U32 R5, RZ, RZ, 0x0 ;  /* 0x00000000ff057424 */ /* 0x000fc800078e00ff */
[----:B------:R-:W-:Y:S05]  /*1450*/  RET.REL.NODEC R4 `(_Z15getDistance_gpuPfS_ii) ;  /* 0xffffffe804e87950 */ /* 0x000fea0003c3ffff */
        .type           $_Z15getDistance_gpuPfS_ii$__internal_accurate_pow,@function
        .size           $_Z15getDistance_gpuPfS_ii$__internal_accurate_pow,(.L_x_33 - $_Z15getDistance_gpuPfS_ii$__internal_accurate_pow)
$_Z15getDistance_gpuPfS_ii$__internal_accurate_pow:
[----:B------:R-:W-:Y:S01]  /*1460*/  ISETP.GT.U32.AND P0, PT, R9, 0xfffff, PT ;  /* 0x000fffff0900780c */ /* 0x000fe20003f04070 */
[----:B------:R-:W-:Y:S01]  /*1470*/  IMAD.MOV.U32 R22, RZ, RZ, R24 ;  /* 0x000000ffff167224 */ /* 0x000fe200078e0018 */
[----:B------:R-:W-:Y:S01]  /*1480*/  UMOV UR4, 0x7d2cafe2 ;  /* 0x7d2cafe200047882 */ /* 0x000fe20000000000 */
[----:B------:R-:W-:Y:S01]  /*1490*/  IMAD.MOV.U32 R23, RZ, RZ, R9 ;  /* 0x000000ffff177224 */ /* 0x000fe200078e0009 */
[----:B------:R-:W-:Y:S01]  /*14a0*/  UMOV UR5, 0x3eb0f5ff ;  /* 0x3eb0f5ff00057882 */ /* 0x000fe20000000000 */
[----:B------:R-:W-:Y:S01]  /*14b0*/  IMAD.MOV.U32 R26, RZ, RZ, 0x41ad3b5a ;  /* 0x41ad3b5aff1a7424 */ /* 0x000fe200078e00ff */
[----:B------:R-:W-:Y:S01]  /*14c0*/  UMOV UR6, 0x3b39803f ;  /* 0x3b39803f00067882 */ /* 0x000fe20000000000 */
[----:B------:R-:W-:Y:S01]  /*14d0*/  IMAD.MOV.U32 R27, RZ, RZ, 0x3ed0f5d2 ;  /* 0x3ed0f5d2ff1b7424 */ /* 0x000fe200078e00ff */
[----:B------:R-:W-:-:S05]  /*14e0*/  UMOV UR7, 0x3c7abc9e ;  /* 0x3c7abc9e00077882 */ /* 0x000fca0000000000 */
[----:B------:R-:W-:Y:S01]  /*14f0*/  @!P0 DMUL R28, R22, 1.80143985094819840000e+16 ;  /* 0x43500000161c8828 */ /* 0x000fe20000000000 */
[--C-:B------:R-:W-:Y:S01]  /*1500*/  IMAD.MOV.U32 R22, RZ, RZ, R9.reuse ;  /* 0x000000ffff167224 */ /* 0x100fe200078e0009 */
[----:B------:R-:W-:-:S08]  /*1510*/  SHF.R.U32.HI R9, RZ, 0x14, R9 ;  /* 0x00000014ff097819 */ /* 0x000fd00000011609 */
[----:B------:R-:W-:Y:S01]  /*1520*/  @!P0 IMAD.MOV.U32 R22, RZ, RZ, R29 ;  /* 0x000000ffff168224 */ /* 0x000fe200078e001d */
[----:B------:R-:W-:Y:S01]  /*1530*/  @!P0 LEA.HI R9, R29, 0xffffffca, RZ, 0xc ;  /* 0xffffffca1d098811 */ /* 0x000fe200078f60ff */
[----:B------:R-:W-:-:S03]  /*1540*/  @!P0 IMAD.MOV.U32 R24, RZ, RZ, R28 ;  /* 0x000000ffff188224 */ /* 0x000fc600078e001c */
[----:B------:R-:W-:-:S04]  /*1550*/  LOP3.LUT R22, R22, 0x800fffff, RZ, 0xc0, !PT ;  /* 0x800fffff16167812 */ /* 0x000fc800078ec0ff */
[----:B------:R-:W-:Y:S01]  /*1560*/  LOP3.LUT R25, R22, 0x3ff00000, RZ, 0xfc, !PT ;  /* 0x3ff0000016197812 */ /* 0x000fe200078efcff */
[----:B------:R-:W-:-:S03]  /*1570*/  IMAD.MOV.U32 R22, RZ, RZ, RZ ;  /* 0x000000ffff167224 */ /* 0x000fc600078e00ff */
[----:B------:R-:W-:-:S13]  /*1580*/  ISETP.GE.U32.AND P1, PT, R25, 0x3ff6a09f, PT ;  /* 0x3ff6a09f1900780c */ /* 0x000fda0003f26070 */
[----:B------:R-:W-:-:S04]  /*1590*/  @P1 VIADD R23, R25, 0xfff00000 ;  /* 0xfff0000019171836 */ /* 0x000fc80000000000 */
[----:B------:R-:W-:-:S06]  /*15a0*/  @P1 IMAD.MOV.U32 R25, RZ, RZ, R23 ;  /* 0x000000ffff191224 */ /* 0x000fcc00078e0017 */
[C---:B------:R-:W-:Y:S02]  /*15b0*/  DADD R32, R24.reuse, 1 ;  /* 0x3ff0000018207429 */ /* 0x040fe40000000000 */
[----:B------:R-:W-:-:S04]  /*15c0*/  DADD R24, R24, -1 ;  /* 0xbff0000018187429 */ /* 0x000fc80000000000 */
[----:B------:R-:W0:Y:S02]  /*15d0*/  MUFU.RCP64H R23, R33 ;  /* 0x0000002100177308 */ /* 0x000e240000001800 */
[----:B0-----:R-:W-:-:S08]  /*15e0*/  DFMA R30, -R32, R22, 1 ;  /* 0x3ff00000201e742b */ /* 0x001fd00000000116 */
[----:B------:R-:W-:-:S08]  /*15f0*/  DFMA R30, R30, R30, R30 ;  /* 0x0000001e1e1e722b */ /* 0x000fd0000000001e */
[----:B------:R-:W-:-:S08]  /*1600*/  DFMA R30, R22, R30, R22 ;  /* 0x0000001e161e722b */ /* 0x000fd00000000016 */
[----:B------:R-:W-:-:S08]  /*1610*/  DMUL R22, R24, R30 ;  /* 0x0000001e18167228 */ /* 0x000fd00000000000 */
[----:B------:R-:W-:-:S08]  /*1620*/  DFMA R22, R24, R30, R22 ;  /* 0x0000001e1816722b */ /* 0x000fd00000000016 */
[----:B------:R-:W-:-:S08]  /*1630*/  DMUL R34, R22, R22 ;  /* 0x0000001616227228 */ /* 0x000fd00000000000 */
[----:B------:R-:W-:Y:S01]  /*1640*/  DFMA R26, R34, UR4, R26 ;  /* 0x00000004221a7c2b */ /* 0x000fe2000800001a */
[----:B------:R-:W-:Y:S01]  /*1650*/  UMOV UR4, 0x75488a3f ;  /* 0x75488a3f00047882 */ /* 0x000fe20000000000 */
[----:B------:R-:W-:-:S06]  /*1660*/  UMOV UR5, 0x3ef3b20a ;  /* 0x3ef3b20a00057882 */ /* 0x000fcc0000000000 */
[----:B------:R-:W-:Y:S01]  /*1670*/  DFMA R32, R34, R26, UR4 ;  /* 0x0000000422207e2b */ /* 0x000fe2000800001a */
[----:B------:R-:W-:Y:S01]  /*1680*/  UMOV UR4, 0xe4faecd5 ;  /* 0xe4faecd500047882 */ /* 0x000fe20000000000 */
[----:B------:R-:W-:Y:S01]  /*1690*/  UMOV UR5, 0x3f1745cd ;  /* 0x3f1745cd00057882 */ /* 0x000fe20000000000 */
[----:B------:R-:W-:-:S05]  /*16a0*/  DADD R26, R24, -R22 ;  /* 0x00000000181a7229 */ /* 0x000fca0000000816 */
[----:B------:R-:W-:Y:S01]  /*16b0*/  DFMA R32, R34, R32, UR4 ;  /* 0x0000000422207e2b */ /* 0x000fe20008000020 */
[----:B------:R-:W-:Y:S01]  /*16c0*/  UMOV UR4, 0x258a578b ;  /* 0x258a578b00047882 */ /* 0x000fe20000000000 */
[----:B------:R-:W-:Y:S01]  /*16d0*/  UMOV UR5, 0x3f3c71c7 ;  /* 0x3f3c71c700057882 */ /* 0x000fe20000000000 */
[----:B------:R-:W-:-:S05]  /*16e0*/  DADD R26, R26, R26 ;  /* 0x000000001a1a7229 */ /* 0x000fca000000001a */
[----:B------:R-:W-:Y:S01]  /*16f0*/  DFMA R32, R34, R32, UR4 ;  /* 0x0000000422207e2b */ /* 0x000fe20008000020 */
[----:B------:R-:W-:Y:S01]  /*1700*/  UMOV UR4, 0x9242b910 ;  /* 0x9242b91000047882 */ /* 0x000fe20000000000 */
[----:B------:R-:W-:Y:S01]  /*1710*/  UMOV UR5, 0x3f624924 ;  /* 0x3f62492400057882 */ /* 0x000fe20000000000 */
[----:B------:R-:W-:-:S05]  /*1720*/  DFMA R26, R24, -R22, R26 ;  /* 0x80000016181a722b */ /* 0x000fca000000001a */
[----:B------:R-:W-:Y:S01]  /*1730*/  DFMA R32, R34, R32, UR4 ;  /* 0x0000000422207e2b */ /* 0x000fe20008000020 */
[----:B------:R-:W-:Y:S01]  /*1740*/  UMOV UR4, 0x99999dfb ;  /* 0x99999dfb00047882 */ /* 0x000fe20000000000 */
[----:B------:R-:W-:Y:S01]  /*1750*/  UMOV UR5, 0x3f899999 ;  /* 0x3f89999900057882 */ /* 0x000fe20000000000 */
[----:B------:R-:W-:-:S05]  /*1760*/  DMUL R26, R30, R26 ;  /* 0x0000001a1e1a7228 */ /* 0x000fca0000000000 */
[----:B------:R-:W-:Y:S01]  /*1770*/  DFMA R32, R34, R32, UR4 ;  /* 0x0000000422207e2b */ /* 0x000fe20008000020 */
[----:B------:R-:W-:Y:S01]  /*1780*/  UMOV UR4, 0x55555555 ;  /* 0x5555555500047882 */ /* 0x000fe20000000000 */
[----:B------:R-:W-:-:S06]  /*1790*/  UMOV UR5, 0x3fb55555 ;  /* 0x3fb5555500057882 */ /* 0x000fcc0000000000 */
[----:B------:R-:W-:-:S08]  /*17a0*/  DFMA R24, R34, R32, UR4 ;  /* 0x0000000422187e2b */ /* 0x000fd00008000020 */
[----:B------:R-:W-:Y:S01]  /*17b0*/  DADD R30, -R24, UR4 ;  /* 0x00000004181e7e29 */ /* 0x000fe20008000100 */
[----:B------:R-:W-:Y:S01]  /*17c0*/  UMOV UR4, 0xb9e7b0 ;  /* 0x00b9e7b000047882 */ /* 0x000fe20000000000 */
[----:B------:R-:W-:-:S06]  /*17d0*/  UMOV UR5, 0x3c46a4cb ;  /* 0x3c46a4cb00057882 */ /* 0x000fcc0000000000 */
[----:B------:R-:W-:Y:S02]  /*17e0*/  DFMA R32, R34, R32, R30 ;  /* 0x000000202220722b */ /* 0x000fe4000000001e */
[----:B------:R-:W-:Y:S01]  /*17f0*/  DMUL R34, R22, R22 ;  /* 0x0000001616227228 */ /* 0x000fe20000000000 */
[----:B------:R-:W-:Y:S02]  /*1800*/  VIADD R31, R27, 0x100000 ;  /* 0x001000001b1f7836 */ /* 0x000fe40000000000 */
[----:B------:R-:W-:-:S03]  /*1810*/  IMAD.MOV.U32 R30, RZ, RZ, R26 ;  /* 0x000000ffff1e7224 */ /* 0x000fc600078e001a */
[----:B------:R-:W-:Y:S01]  /*1820*/  DADD R32, R32, -UR4 ;  /* 0x8000000420207e29 */ /* 0x000fe20008000000 */
[----:B------:R-:W-:Y:S01]  /*1830*/  UMOV UR4, 0x80000000 ;  /* 0x8000000000047882 */ /* 0x000fe20000000000 */
[----:B------:R-:W-:Y:S01]  /*1840*/  DFMA R28, R22, R22, -R34 ;  /* 0x00000016161c722b */ /* 0x000fe20000000822 */
[----:B------:R-:W-:-:S07]  /*1850*/  UMOV UR5, 0x43300000 ;  /* 0x4330000000057882 */ /* 0x000fce0000000000 */
[C---:B------:R-:W-:Y:S02]  /*1860*/  DFMA R28, R22.reuse, R30, R28 ;  /* 0x0000001e161c722b */ /* 0x040fe4000000001c */
[----:B------:R-:W-:-:S08]  /*1870*/  DMUL R30, R22, R34 ;  /* 0x00000022161e7228 */ /* 0x000fd00000000000 */
[----:B------:R-:W-:-:S08]  /*1880*/  DFMA R36, R22, R34, -R30 ;  /* 0x000000221624722b */ /* 0x000fd0000000081e */
[----:B------:R-:W-:-:S08]  /*1890*/  DFMA R36, R26, R34, R36 ;  /* 0x000000221a24722b */ /* 0x000fd00000000024 */
[----:B------:R-:W-:Y:S02]  /*18a0*/  DFMA R36, R22, R28, R36 ;  /* 0x0000001c1624722b */ /* 0x000fe40000000024 */
[----:B------:R-:W-:-:S08]  /*18b0*/  DADD R28, R24, R32 ;  /* 0x00000000181c7229 */ /* 0x000fd00000000020 */
[----:B------:R-:W-:-:S08]  /*18c0*/  DADD R24, R24, -R28 ;  /* 0x0000000018187229 */ /* 0x000fd0000000081c */
[----:B------:R-:W-:Y:S02]  /*18d0*/  DADD R32, R32, R24 ;  /* 0x0000000020207229 */ /* 0x000fe40000000018 */
[----:B------:R-:W-:-:S08]  /*18e0*/  DMUL R24, R28, R30 ;  /* 0x0000001e1c187228 */ /* 0x000fd00000000000 */
[----:B------:R-:W-:-:S08]  /*18f0*/  DFMA R34, R28, R30, -R24 ;  /* 0x0000001e1c22722b */ /* 0x000fd00000000818 */
[----:B------:R-:W-:-:S08]  /*1900*/  DFMA R34, R28, R36, R34 ;  /* 0x000000241c22722b */ /* 0x000fd00000000022 */
[----:B------:R-:W-:-:S08]  /*1910*/  DFMA R32, R32, R30, R34 ;  /* 0x0000001e2020722b */ /* 0x000fd00000000022 */
[----:B------:R-:W-:-:S08]  /*1920*/  DADD R30, R24, R32 ;  /* 0x00000000181e7229 */ /* 0x000fd00000000020 */
[--C-:B------:R-:W-:Y:S02]  /*1930*/  DADD R28, R22, R30.reuse ;  /* 0x00000000161c7229 */ /* 0x100fe4000000001e */
[----:B------:R-:W-:-:S06]  /*1940*/  DADD R24, R24, -R30 ;  /* 0x0000000018187229 */ /* 0x000fcc000000081e */
[----:B------:R-:W-:Y:S02]  /*1950*/  DADD R22, R22, -R28 ;  /* 0x0000000016167229 */ /* 0x000fe4000000081c */
[----:B------:R-:W-:-:S06]  /*1960*/  DADD R24, R32, R24 ;  /* 0x0000000020187229 */ /* 0x000fcc0000000018 */
[----:B------:R-:W-:-:S08]  /*1970*/  DADD R22, R30, R22 ;  /* 0x000000001e167229 */ /* 0x000fd00000000016 */
[----:B------:R-:W-:Y:S01]  /*1980*/  DADD R22, R24, R22 ;  /* 0x0000000018167229 */ /* 0x000fe20000000016 */
[C---:B------:R-:W-:Y:S02]  /*1990*/  VIADD R24, R9.reuse, 0xfffffc01 ;  /* 0xfffffc0109187836 */ /* 0x040fe40000000000 */
[----:B------:R-:W-:Y:S02]  /*19a0*/  @P1 VIADD R24, R9, 0xfffffc02 ;  /* 0xfffffc0209181836 */ /* 0x000fe40000000000 */
[----:B------:R-:W-:-:S03]  /*19b0*/  IMAD.MOV.U32 R25, RZ, RZ, 0x43300000 ;  /* 0x43300000ff197424 */ /* 0x000fc600078e00ff */
[----:B------:R-:W-:Y:S01]  /*19c0*/  DADD R30, R26, R22 ;  /* 0x000000001a1e7229 */ /* 0x000fe20000000016 */
[----:B------:R-:W-:-:S06]  /*19d0*/  LOP3.LUT R24, R24, 0x80000000, RZ, 0x3c, !PT ;  /* 0x8000000018187812 */ /* 0x000fcc00078e3cff */
[----:B------:R-:W-:Y:S01]  /*19e0*/  DADD R24, R24, -UR4 ;  /* 0x8000000418187e29 */ /* 0x000fe20008000000 */
[----:B------:R-:W-:Y:S01]  /*19f0*/  UMOV UR4, 0xfefa39ef ;  /* 0xfefa39ef00047882 */ /* 0x000fe20000000000 */
[----:B------:R-:W-:Y:S01]  /*1a00*/  DADD R26, R28, R30 ;  /* 0x000000001c1a7229 */ /* 0x000fe2000000001e */
[----:B------:R-:W-:-:S07]  /*1a10*/  UMOV UR5, 0x3fe62e42 ;  /* 0x3fe62e4200057882 */ /* 0x000fce0000000000 */
[--C-:B------:R-:W-:Y:S02]  /*1a20*/  DFMA R22, R24, UR4, R26.reuse ;  /* 0x0000000418167c2b */ /* 0x100fe4000800001a */
[----:B------:R-:W-:-:S06]  /*1a30*/  DADD R32, R28, -R26 ;  /* 0x000000001c207229 */ /* 0x000fcc000000081a */
[----:B------:R-:W-:Y:S02]  /*1a40*/  DFMA R28, R24, -UR4, R22 ;  /* 0x80000004181c7c2b */ /* 0x000fe40008000016 */
[----:B------:R-:W-:-:S06]  /*1a50*/  DADD R32, R30, R32 ;  /* 0x000000001e207229 */ /* 0x000fcc0000000020 */
[----:B------:R-:W-:-:S08]  /*1a60*/  DADD R28, -R26, R28 ;  /* 0x000000001a1c7229 */ /* 0x000fd0000000011c */
[----:B------:R-:W-:-:S08]  /*1a70*/  DADD R26, R32, -R28 ;  /* 0x00000000201a7229 */ /* 0x000fd0000000081c */
[----:B------:R-:W-:-:S08]  /*1a80*/  DFMA R26, R24, UR6, R26 ;  /* 0x00000006181a7c2b */ /* 0x000fd0000800001a */
[----:B------:R-:W-:-:S08]  /*1a90*/  DADD R24, R22, R26 ;  /* 0x0000000016187229 */ /* 0x000fd0000000001a */
[----:B------:R-:W-:Y:S02]  /*1aa0*/  DADD R22, R22, -R24 ;  /* 0x0000000016167229 */ /* 0x000fe40000000818 */
[----:B------:R-:W-:-:S06]  /*1ab0*/  DMUL R32, R24, 2 ;  /* 0x4000000018207828 */ /* 0x000fcc0000000000 */
[----:B------:R-:W-:Y:S02]  /*1ac0*/  DADD R22, R26, R22 ;  /* 0x000000001a167229 */ /* 0x000fe40000000016 */
[----:B------:R-:W-:-:S08]  /*1ad0*/  DFMA R30, R24, 2, -R32 ;  /* 0x40000000181e782b */ /* 0x000fd00000000820 */
[----:B------:R-:W-:Y:S01]  /*1ae0*/  DFMA R30, R22, 2, R30 ;  /* 0x40000000161e782b */ /* 0x000fe2000000001e */
[----:B------:R-:W-:Y:S02]  /*1af0*/  IMAD.MOV.U32 R22, RZ, RZ, 0x652b82fe ;  /* 0x652b82feff167424 */ /* 0x000fe400078e00ff */
[----:B------:R-:W-:-:S05]  /*1b00*/  IMAD.MOV.U32 R23, RZ, RZ, 0x3ff71547 ;  /* 0x3ff71547ff177424 */ /* 0x000fca00078e00ff */
[----:B------:R-:W-:-:S08]  /*1b10*/  DADD R24, R32, R30 ;  /* 0x0000000020187229 */ /* 0x000fd0000000001e */
[----:B------:R-:W-:Y:S02]  /*1b20*/  DFMA R22, R24, R22, 6.75539944105574400000e+15 ;  /* 0x433800001816742b */ /* 0x000fe40000000016 */
[----:B------:R-:W-:Y:S01]  /*1b30*/  FSETP.GEU.AND P0, PT, |R25|, 4.1917929649353027344, PT ;  /* 0x4086232b1900780b */ /* 0x000fe20003f0e200 */
[----:B------:R-:W-:-:S05]  /*1b40*/  DADD R32, R32, -R24 ;  /* 0x0000000020207229 */ /* 0x000fca0000000818 */
[----:B------:R-:W-:-:S03]  /*1b50*/  DADD R26, R22, -6.75539944105574400000e+15 ;  /* 0xc3380000161a7429 */ /* 0x000fc60000000000 */
[----:B------:R-:W-:-:S05]  /*1b60*/  DADD R30, R30, R32 ;  /* 0x000000001e1e7229 */ /* 0x000fca0000000020 */
[----:B------:R-:W-:Y:S01]  /*1b70*/  DFMA R28, R26, -UR4, R24 ;  /* 0x800000041a1c7c2b */ /* 0x000fe20008000018 */
[----:B------:R-:W-:Y:S01]  /*1b80*/  UMOV UR4, 0x3b39803f ;  /* 0x3b39803f00047882 */ /* 0x000fe20000000000 */
[----:B------:R-:W-:-:S06]  /*1b90*/  UMOV UR5, 0x3c7abc9e ;  /* 0x3c7abc9e00057882 */ /* 0x000fcc0000000000 */
[----:B------:R-:W-:Y:S01]  /*1ba0*/  DFMA R28, R26, -UR4, R28 ;  /* 0x800000041a1c7c2b */ /* 0x000fe2000800001c */
[----:B------:R-:W-:Y:S01]  /*1bb0*/  UMOV UR4, 0x69ce2bdf ;  /* 0x69ce2bdf00047882 */ /* 0x000fe20000000000 */
[----:B------:R-:W-:Y:S01]  /*1bc0*/  IMAD.MOV.U32 R26, RZ, RZ, -0x35dec16 ;  /* 0xfca213eaff1a7424 */ /* 0x000fe200078e00ff */
[----:B------:R-:W-:Y:S01]  /*1bd0*/  UMOV UR5, 0x3e5ade15 ;  /* 0x3e5ade1500057882 */ /* 0x000fe20000000000 */
[----:B------:R-:W-:-:S06]  /*1be0*/  IMAD.MOV.U32 R27, RZ, RZ, 0x3e928af3 ;  /* 0x3e928af3ff1b7424 */ /* 0x000fcc00078e00ff */
[----:B------:R-:W-:Y:S01]  /*1bf0*/  DFMA R26, R28, UR4, R26 ;  /* 0x000000041c1a7c2b */ /* 0x000fe2000800001a */
[----:B------:R-:W-:Y:S01]  /*1c00*/  UMOV UR4, 0x62401315 ;  /* 0x6240131500047882 */ /* 0x000fe20000000000 */
[----:B------:R-:W-:-:S06]  /*1c10*/  UMOV UR5, 0x3ec71dee ;  /* 0x3ec71dee00057882 */ /* 0x000fcc0000000000 */
[----:B------:R-:W-:Y:S01]  /*1c20*/  DFMA R26, R28, R26, UR4 ;  /* 0x000000041c1a7e2b */ /* 0x000fe2000800001a */
        /* <DEDUP_REMOVED lines=20> */
[----:B------:R-:W-:-:S08]  /*1d70*/  DFMA R26, R28, R26, UR4 ;  /* 0x000000041c1a7e2b */ /* 0x000fd0000800001a */
[----:B------:R-:W-:-:S08]  /*1d80*/  DFMA R26, R28, R26, 1 ;  /* 0x3ff000001c1a742b */ /* 0x000fd0000000001a */
[----:B------:R-:W-:-:S10]  /*1d90*/  DFMA R26, R28, R26, 1 ;  /* 0x3ff000001c1a742b */ /* 0x000fd4000000001a */
[----:B------:R-:W-:Y:S02]  /*1da0*/  IMAD R29, R22, 0x100000, R27 ;  /* 0x00100000161d7824 */ /* 0x000fe400078e021b */
[----:B------:R-:W-:Y:S01]  /*1db0*/  IMAD.MOV.U32 R28, RZ, RZ, R26 ;  /* 0x000000ffff1c7224 */ /* 0x000fe200078e001a */
[----:B------:R-:W-:Y:S06]  /*1dc0*/  @!P0 BRA `(.L_x_31) ;  /* 0x0000000000308947 */ /* 0x000fec0003800000 */
[----:B------:R-:W-:Y:S01]  /*1dd0*/  FSETP.GEU.AND P1, PT, |R25|, 4.2275390625, PT ;  /* 0x408748001900780b */ /* 0x000fe20003f2e200 */
[C---:B------:R-:W-:Y:S02]  /*1de0*/  DADD R28, R24.reuse, +INF ;  /* 0x7ff00000181c7429 */ /* 0x040fe40000000000 */
[----:B------:R-:W-:-:S08]  /*1df0*/  DSETP.GEU.AND P0, PT, R24, RZ, PT ;  /* 0x000000ff1800722a */ /* 0x000fd00003f0e000 */
[----:B------:R-:W-:Y:S02]  /*1e00*/  FSEL R28, R28, RZ, P0 ;  /* 0x000000ff1c1c7208 */ /* 0x000fe40000000000 */
[----:B------:R-:W-:Y:S02]  /*1e10*/  @!P1 LEA.HI R9, R22, R22, RZ, 0x1 ;  /* 0x0000001616099211 */ /* 0x000fe400078f08ff */
[----:B------:R-:W-:Y:S02]  /*1e20*/  FSEL R29, R29, RZ, P0 ;  /* 0x000000ff1d1d7208 */ /* 0x000fe40000000000 */
[----:B------:R-:W-:-:S05]  /*1e30*/  @!P1 SHF.R.S32.HI R9, RZ, 0x1, R9 ;  /* 0x00000001ff099819 */ /* 0x000fca0000011409 */
[----:B------:R-:W-:Y:S02]  /*1e40*/  @!P1 IMAD.IADD R22, R22, 0x1, -R9 ;  /* 0x0000000116169824 */ /* 0x000fe400078e0a09 */
[----:B------:R-:W-:-:S03]  /*1e50*/  @!P1 IMAD R27, R9, 0x100000, R27 ;  /* 0x00100000091b9824 */ /* 0x000fc600078e021b */
[----:B------:R-:W-:Y:S01]  /*1e60*/  @!P1 LEA R23, R22, 0x3ff00000, 0x14 ;  /* 0x3ff0000016179811 */ /* 0x000fe200078ea0ff */
[----:B------:R-:W-:-:S06]  /*1e70*/  @!P1 IMAD.MOV.U32 R22, RZ, RZ, RZ ;  /* 0x000000ffff169224 */ /* 0x000fcc00078e00ff */
[----:B------:R-:W-:-:S11]  /*1e80*/  @!P1 DMUL R28, R26, R22 ;  /* 0x000000161a1c9228 */ /* 0x000fd60000000000 */
.L_x_31:
[----:B------:R-:W-:Y:S01]  /*1e90*/  DFMA R30, R30, R28, R28 ;  /* 0x0000001c1e1e722b */ /* 0x000fe2000000001c */
[----:B------:R-:W-:Y:S01]  /*1ea0*/  IMAD.MOV.U32 R22, RZ, RZ, R0 ;  /* 0x000000ffff167224 */ /* 0x000fe200078e0000 */
[----:B------:R-:W-:Y:S01]  /*1eb0*/  DSETP.NEU.AND P0, PT, |R28|, +INF , PT ;  /* 0x7ff000001c00742a */ /* 0x000fe20003f0d200 */
[----:B------:R-:W-:-:S07]  /*1ec0*/  IMAD.MOV.U32 R23, RZ, RZ, 0x0 ;  /* 0x00000000ff177424 */ /* 0x000fce00078e00ff */
[----:B------:R-:W-:Y:S02]  /*1ed0*/  FSEL R9, R28, R30, !P0 ;  /* 0x0000001e1c097208 */ /* 0x000fe40004000000 */
[----:B------:R-:W-:Y:S01]  /*1ee0*/  FSEL R28, R29, R31, !P0 ;  /* 0x0000001f1d1c7208 */ /* 0x000fe20004000000 */
[----:B------:R-:W-:Y:S06]  /*1ef0*/  RET.REL.NODEC R22 `(_Z15getDistance_gpuPfS_ii) ;  /* 0xffffffe016407950 */ /* 0x000fec0003c3ffff */
.L_x_32:
[----:B------:R-:W-:-:S00]  /*1f00*/  BRA `(.L_x_32) ;  /* 0xfffffffc00fc7947 */ /* 0x000fc0000383ffff */
[----:B------:R-:W-:-:S00]  /*1f10*/  NOP ;  /* 0x0000000000007918 */ /* 0x000fc00000000000 */
        /* <DEDUP_REMOVED lines=14> */
.L_x_33:


//--------------------- .nv.global.init           --------------------------
	.section	.nv.global.init,"aw",@progbits
.nv.global.init:
	.type		$str$1,@object
	.size		$str$1,(__unnamed_1 - $str$1)
$str$1:
        /*0000*/ 	.byte	0x2f, 0x74, 0x6d, 0x70, 0x2f, 0x73, 0x61, 0x73, 0x73, 0x5f, 0x63, 0x75, 0x5f, 0x62, 0x37, 0x5f
        /*0010*/ 	.byte	0x6c, 0x74, 0x32, 0x5f, 0x71, 0x2f, 0x6b, 0x2e, 0x63, 0x75, 0x00
	.type		__unnamed_1,@object
	.size		__unnamed_1,($str - __unnamed_1)
__unnamed_1:
        /*001b*/ 	.byte	0x76, 0x6f, 0x69, 0x64, 0x20, 0x67, 0x65, 0x74, 0x44, 0x69, 0x73, 0x74, 0x61, 0x6e, 0x63, 0x65
        /*002b*/ 	.byte	0x5f, 0x67, 0x70, 0x75, 0x28, 0x66, 0x6c, 0x6f, 0x61, 0x74, 0x20, 0x2a, 0x2c, 0x20, 0x66, 0x6c
        /*003b*/ 	.byte	0x6f, 0x61, 0x74, 0x20, 0x2a, 0x2c, 0x20, 0x69, 0x6e, 0x74, 0x2c, 0x20, 0x69, 0x6e, 0x74, 0x29
        /*004b*/ 	.byte	0x00
	.type		$str,@object
	.size		$str,(.L_1 - $str)
$str:
        /*004c*/ 	.byte	0x62, 0x6c, 0x6f, 0x63, 0x6b, 0x44, 0x69, 0x6d, 0x2e, 0x78, 0x20, 0x3d, 0x3d, 0x20, 0x54, 0x49
        /*005c*/ 	.byte	0x4c, 0x45, 0x5f, 0x57, 0x49, 0x44, 0x54, 0x48, 0x20, 0x26, 0x26, 0x20, 0x62, 0x6c, 0x6f, 0x63
        /*006c*/ 	.byte	0x6b, 0x44, 0x69, 0x6d, 0x2e, 0x79, 0x20, 0x3d, 0x3d, 0x20, 0x54, 0x49, 0x4c, 0x45, 0x5f, 0x57
        /*007c*/ 	.byte	0x49, 0x44, 0x54, 0x48, 0x00
.L_1:


//--------------------- .nv.shared.reserved.0     --------------------------
	.section	.nv.shared.reserved.0,"aw",@nobits
	.weak		__nv_reservedSMEM_offset_0_alias
	.size		__nv_reservedSMEM_offset_0_alias, 0, 64
	.other		__nv_reservedSMEM_offset_0_alias,@"STO_CUDA_RESERVED_SHARED STV_DEFAULT"
__nv_reservedSMEM_offset_0_alias:
	.zero		0
	.zero		64


//--------------------- .nv.constant0._Z15getDistance_gpuPfS_ii --------------------------
	.section	.nv.constant0._Z15getDistance_gpuPfS_ii,"a",@progbits
	.sectionflags	@""
	.align	4
.nv.constant0._Z15getDistance_gpuPfS_ii:
	.zero		920


//--------------------- SYMBOLS --------------------------

	.type		.nv.reservedSmem.offset0,@object
	.size		.nv.reservedSmem.offset0,0x4
	.type		__assertfail,@function
